//
// Generated by NVIDIA NVVM Compiler
//
// Compiler Build ID: CL-36424714
// Cuda compilation tools, release 13.0, V13.0.88
// Based on NVVM 20.0.0
//

.version 9.0
.target sm_100
.address_size 64

	// .globl	_Z10gpu_run_dtdiiP8LeakyIAFPiP8AlphaSynP10AlphaSynNLS1_PdS1_

.visible .entry _Z10gpu_run_dtdiiP8LeakyIAFPiP8AlphaSynP10AlphaSynNLS1_PdS1_(
	.param .f64 _Z10gpu_run_dtdiiP8LeakyIAFPiP8AlphaSynP10AlphaSynNLS1_PdS1__param_0,
	.param .u32 _Z10gpu_run_dtdiiP8LeakyIAFPiP8AlphaSynP10AlphaSynNLS1_PdS1__param_1,
	.param .u32 _Z10gpu_run_dtdiiP8LeakyIAFPiP8AlphaSynP10AlphaSynNLS1_PdS1__param_2,
	.param .u64 .ptr .align 1 _Z10gpu_run_dtdiiP8LeakyIAFPiP8AlphaSynP10AlphaSynNLS1_PdS1__param_3,
	.param .u64 .ptr .align 1 _Z10gpu_run_dtdiiP8LeakyIAFPiP8AlphaSynP10AlphaSynNLS1_PdS1__param_4,
	.param .u64 .ptr .align 1 _Z10gpu_run_dtdiiP8LeakyIAFPiP8AlphaSynP10AlphaSynNLS1_PdS1__param_5,
	.param .u64 .ptr .align 1 _Z10gpu_run_dtdiiP8LeakyIAFPiP8AlphaSynP10AlphaSynNLS1_PdS1__param_6,
	.param .u64 .ptr .align 1 _Z10gpu_run_dtdiiP8LeakyIAFPiP8AlphaSynP10AlphaSynNLS1_PdS1__param_7,
	.param .u64 .ptr .align 1 _Z10gpu_run_dtdiiP8LeakyIAFPiP8AlphaSynP10AlphaSynNLS1_PdS1__param_8,
	.param .u64 .ptr .align 1 _Z10gpu_run_dtdiiP8LeakyIAFPiP8AlphaSynP10AlphaSynNLS1_PdS1__param_9
)
{
	.reg .pred 	%p<32>;
	.reg .b32 	%r<61>;
	.reg .b32 	%f<3>;
	.reg .b64 	%rd<76>;
	.reg .b64 	%fd<131>;

	ld.param.f64 	%fd49, [_Z10gpu_run_dtdiiP8LeakyIAFPiP8AlphaSynP10AlphaSynNLS1_PdS1__param_0];
	ld.param.u32 	%r18, [_Z10gpu_run_dtdiiP8LeakyIAFPiP8AlphaSynP10AlphaSynNLS1_PdS1__param_1];
	ld.param.u32 	%r19, [_Z10gpu_run_dtdiiP8LeakyIAFPiP8AlphaSynP10AlphaSynNLS1_PdS1__param_2];
	ld.param.u64 	%rd13, [_Z10gpu_run_dtdiiP8LeakyIAFPiP8AlphaSynP10AlphaSynNLS1_PdS1__param_3];
	ld.param.u64 	%rd14, [_Z10gpu_run_dtdiiP8LeakyIAFPiP8AlphaSynP10AlphaSynNLS1_PdS1__param_5];
	ld.param.u64 	%rd15, [_Z10gpu_run_dtdiiP8LeakyIAFPiP8AlphaSynP10AlphaSynNLS1_PdS1__param_6];
	ld.param.u64 	%rd16, [_Z10gpu_run_dtdiiP8LeakyIAFPiP8AlphaSynP10AlphaSynNLS1_PdS1__param_9];
	cvta.to.global.u64 	%rd1, %rd16;
	mov.u32 	%r20, %tid.x;
	mov.u32 	%r21, %tid.y;
	mov.u32 	%r22, %ntid.x;
	mad.lo.s32 	%r23, %r21, %r22, %r20;
	mov.u32 	%r24, %ctaid.x;
	mov.u32 	%r25, %nctaid.x;
	mad.lo.s32 	%r1, %r24, %r25, %r23;
	setp.ge.s32 	%p1, %r1, %r19;
	@%p1 bra 	$L__BB0_43;
	cvta.to.global.u64 	%rd17, %rd14;
	cvta.to.global.u64 	%rd2, %rd15;
	mul.wide.s32 	%rd18, %r1, 64;
	add.s64 	%rd19, %rd17, %rd18;
	add.s64 	%rd3, %rd19, 56;
	ld.global.v2.u32 	{%r2, %r3}, [%rd19+56];
	ld.global.f64 	%fd1, [%rd19+8];
	ld.global.f64 	%fd2, [%rd19+16];
	fma.rn.f64 	%fd3, %fd49, %fd2, %fd1;
	ld.global.f64 	%fd50, [%rd19+24];
	fma.rn.f64 	%fd109, %fd49, %fd50, %fd2;
	setp.lt.s32 	%p2, %r2, 1;
	@%p2 bra 	$L__BB0_42;
	and.b32  	%r4, %r2, 7;
	setp.lt.u32 	%p3, %r2, 8;
	mov.b32 	%r59, 0;
	@%p3 bra 	$L__BB0_21;
	and.b32  	%r59, %r2, 2147483640;
	neg.s32 	%r57, %r59;
	mul.wide.s32 	%rd20, %r3, 16;
	add.s64 	%rd21, %rd20, %rd2;
	add.s64 	%rd75, %rd21, 64;
$L__BB0_4:
	.pragma "nounroll";
	ld.global.u64 	%rd22, [%rd75+-64];
	shl.b64 	%rd23, %rd22, 2;
	add.s64 	%rd24, %rd1, %rd23;
	ld.global.u32 	%r27, [%rd24];
	setp.eq.s32 	%p4, %r27, 0;
	@%p4 bra 	$L__BB0_6;
	ld.global.f64 	%fd52, [%rd75+-56];
	add.f64 	%fd109, %fd52, %fd109;
$L__BB0_6:
	ld.global.u64 	%rd25, [%rd75+-48];
	shl.b64 	%rd26, %rd25, 2;
	add.s64 	%rd27, %rd1, %rd26;
	ld.global.u32 	%r28, [%rd27];
	setp.eq.s32 	%p5, %r28, 0;
	@%p5 bra 	$L__BB0_8;
	ld.global.f64 	%fd53, [%rd75+-40];
	add.f64 	%fd109, %fd53, %fd109;
$L__BB0_8:
	ld.global.u64 	%rd28, [%rd75+-32];
	shl.b64 	%rd29, %rd28, 2;
	add.s64 	%rd30, %rd1, %rd29;
	ld.global.u32 	%r29, [%rd30];
	setp.eq.s32 	%p6, %r29, 0;
	@%p6 bra 	$L__BB0_10;
	ld.global.f64 	%fd54, [%rd75+-24];
	add.f64 	%fd109, %fd54, %fd109;
$L__BB0_10:
	ld.global.u64 	%rd31, [%rd75+-16];
	shl.b64 	%rd32, %rd31, 2;
	add.s64 	%rd33, %rd1, %rd32;
	ld.global.u32 	%r30, [%rd33];
	setp.eq.s32 	%p7, %r30, 0;
	@%p7 bra 	$L__BB0_12;
	ld.global.f64 	%fd55, [%rd75+-8];
	add.f64 	%fd109, %fd55, %fd109;
$L__BB0_12:
	ld.global.u64 	%rd34, [%rd75];
	shl.b64 	%rd35, %rd34, 2;
	add.s64 	%rd36, %rd1, %rd35;
	ld.global.u32 	%r31, [%rd36];
	setp.eq.s32 	%p8, %r31, 0;
	@%p8 bra 	$L__BB0_14;
	ld.global.f64 	%fd56, [%rd75+8];
	add.f64 	%fd109, %fd56, %fd109;
$L__BB0_14:
	ld.global.u64 	%rd37, [%rd75+16];
	shl.b64 	%rd38, %rd37, 2;
	add.s64 	%rd39, %rd1, %rd38;
	ld.global.u32 	%r32, [%rd39];
	setp.eq.s32 	%p9, %r32, 0;
	@%p9 bra 	$L__BB0_16;
	ld.global.f64 	%fd57, [%rd75+24];
	add.f64 	%fd109, %fd57, %fd109;
$L__BB0_16:
	ld.global.u64 	%rd40, [%rd75+32];
	shl.b64 	%rd41, %rd40, 2;
	add.s64 	%rd42, %rd1, %rd41;
	ld.global.u32 	%r33, [%rd42];
	setp.eq.s32 	%p10, %r33, 0;
	@%p10 bra 	$L__BB0_18;
	ld.global.f64 	%fd58, [%rd75+40];
	add.f64 	%fd109, %fd58, %fd109;
$L__BB0_18:
	ld.global.u64 	%rd43, [%rd75+48];
	shl.b64 	%rd44, %rd43, 2;
	add.s64 	%rd45, %rd1, %rd44;
	ld.global.u32 	%r34, [%rd45];
	setp.eq.s32 	%p11, %r34, 0;
	@%p11 bra 	$L__BB0_20;
	ld.global.f64 	%fd59, [%rd75+56];
	add.f64 	%fd109, %fd59, %fd109;
$L__BB0_20:
	add.s32 	%r57, %r57, 8;
	add.s64 	%rd75, %rd75, 128;
	setp.ne.s32 	%p12, %r57, 0;
	@%p12 bra 	$L__BB0_4;
$L__BB0_21:
	setp.eq.s32 	%p13, %r4, 0;
	@%p13 bra 	$L__BB0_42;
	mul.wide.s32 	%rd46, %r3, 16;
	add.s64 	%rd7, %rd2, %rd46;
	and.b32  	%r10, %r2, 3;
	setp.lt.u32 	%p14, %r4, 4;
	@%p14 bra 	$L__BB0_32;
	mul.wide.u32 	%rd47, %r59, 16;
	add.s64 	%rd8, %rd7, %rd47;
	ld.global.u64 	%rd48, [%rd8];
	shl.b64 	%rd49, %rd48, 2;
	add.s64 	%rd50, %rd1, %rd49;
	ld.global.u32 	%r35, [%rd50];
	setp.eq.s32 	%p15, %r35, 0;
	@%p15 bra 	$L__BB0_25;
	ld.global.f64 	%fd61, [%rd8+8];
	add.f64 	%fd109, %fd61, %fd109;
$L__BB0_25:
	ld.global.u64 	%rd51, [%rd8+16];
	shl.b64 	%rd52, %rd51, 2;
	add.s64 	%rd53, %rd1, %rd52;
	ld.global.u32 	%r36, [%rd53];
	setp.eq.s32 	%p16, %r36, 0;
	@%p16 bra 	$L__BB0_27;
	ld.global.f64 	%fd62, [%rd8+24];
	add.f64 	%fd109, %fd62, %fd109;
$L__BB0_27:
	ld.global.u64 	%rd54, [%rd8+32];
	shl.b64 	%rd55, %rd54, 2;
	add.s64 	%rd56, %rd1, %rd55;
	ld.global.u32 	%r37, [%rd56];
	setp.eq.s32 	%p17, %r37, 0;
	@%p17 bra 	$L__BB0_29;
	ld.global.f64 	%fd63, [%rd8+40];
	add.f64 	%fd109, %fd63, %fd109;
$L__BB0_29:
	ld.global.u64 	%rd57, [%rd8+48];
	shl.b64 	%rd58, %rd57, 2;
	add.s64 	%rd59, %rd1, %rd58;
	ld.global.u32 	%r38, [%rd59];
	setp.eq.s32 	%p18, %r38, 0;
	@%p18 bra 	$L__BB0_31;
	ld.global.f64 	%fd64, [%rd8+56];
	add.f64 	%fd109, %fd64, %fd109;
$L__BB0_31:
	add.s32 	%r59, %r59, 4;
$L__BB0_32:
	setp.eq.s32 	%p19, %r10, 0;
	@%p19 bra 	$L__BB0_42;
	setp.eq.s32 	%p20, %r10, 1;
	@%p20 bra 	$L__BB0_39;
	mul.wide.u32 	%rd60, %r59, 16;
	add.s64 	%rd9, %rd7, %rd60;
	ld.global.u64 	%rd61, [%rd9];
	shl.b64 	%rd62, %rd61, 2;
	add.s64 	%rd63, %rd1, %rd62;
	ld.global.u32 	%r39, [%rd63];
	setp.eq.s32 	%p21, %r39, 0;
	@%p21 bra 	$L__BB0_36;
	ld.global.f64 	%fd66, [%rd9+8];
	add.f64 	%fd109, %fd66, %fd109;
$L__BB0_36:
	ld.global.u64 	%rd64, [%rd9+16];
	shl.b64 	%rd65, %rd64, 2;
	add.s64 	%rd66, %rd1, %rd65;
	ld.global.u32 	%r40, [%rd66];
	setp.eq.s32 	%p22, %r40, 0;
	@%p22 bra 	$L__BB0_38;
	ld.global.f64 	%fd67, [%rd9+24];
	add.f64 	%fd109, %fd67, %fd109;
$L__BB0_38:
	add.s32 	%r59, %r59, 2;
$L__BB0_39:
	and.b32  	%r41, %r2, 1;
	setp.eq.b32 	%p23, %r41, 1;
	not.pred 	%p24, %p23;
	@%p24 bra 	$L__BB0_42;
	mul.wide.u32 	%rd67, %r59, 16;
	add.s64 	%rd10, %rd7, %rd67;
	ld.global.u64 	%rd68, [%rd10];
	shl.b64 	%rd69, %rd68, 2;
	add.s64 	%rd70, %rd1, %rd69;
	ld.global.u32 	%r42, [%rd70];
	setp.eq.s32 	%p25, %r42, 0;
	@%p25 bra 	$L__BB0_42;
	ld.global.f64 	%fd68, [%rd10+8];
	add.f64 	%fd109, %fd68, %fd109;
$L__BB0_42:
	setp.lt.f64 	%p26, %fd3, 0d0000000000000000;
	selp.f64 	%fd69, 0d0000000000000000, %fd3, %p26;
	mul.f64 	%fd70, %fd2, 0dC000000000000000;
	ld.global.f64 	%fd71, [%rd3+-16];
	mul.f64 	%fd72, %fd71, %fd1;
	sub.f64 	%fd73, %fd70, %fd72;
	mul.f64 	%fd74, %fd71, %fd73;
	st.global.f64 	[%rd3+-48], %fd69;
	st.global.f64 	[%rd3+-40], %fd109;
	st.global.f64 	[%rd3+-32], %fd74;
	ld.global.f64 	%fd75, [%rd3+-8];
	ld.global.f64 	%fd76, [%rd3+-24];
	mul.f64 	%fd77, %fd75, %fd76;
	mul.f64 	%fd78, %fd77, %fd69;
	st.global.f64 	[%rd3+-56], %fd78;
	bar.sync 	0;
$L__BB0_43:
	setp.ge.s32 	%p27, %r1, %r18;
	@%p27 bra 	$L__BB0_49;
	cvta.to.global.u64 	%rd71, %rd13;
	mul.wide.s32 	%rd72, %r1, 48;
	add.s64 	%rd73, %rd71, %rd72;
	add.s64 	%rd11, %rd73, 40;
	ld.global.f64 	%fd42, [%rd73];
	ld.global.f64 	%fd79, [%rd73+8];
	sub.f64 	%fd80, %fd42, %fd79;
	fma.rn.f64 	%fd43, %fd80, 0d0000000000000000, 0d0000000000000000;
	neg.f64 	%fd81, %fd49;
	ld.global.f64 	%fd82, [%rd73+24];
	div.rn.f64 	%fd44, %fd81, %fd82;
	fma.rn.f64 	%fd83, %fd44, 0d3FF71547652B82FE, 0d4338000000000000;
	{
	.reg .b32 %temp; 
	mov.b64 	{%r15, %temp}, %fd83;
	}
	mov.f64 	%fd84, 0dC338000000000000;
	add.rn.f64 	%fd85, %fd83, %fd84;
	fma.rn.f64 	%fd86, %fd85, 0dBFE62E42FEFA39EF, %fd44;
	fma.rn.f64 	%fd87, %fd85, 0dBC7ABC9E3B39803F, %fd86;
	fma.rn.f64 	%fd88, %fd87, 0d3E5ADE1569CE2BDF, 0d3E928AF3FCA213EA;
	fma.rn.f64 	%fd89, %fd88, %fd87, 0d3EC71DEE62401315;
	fma.rn.f64 	%fd90, %fd89, %fd87, 0d3EFA01997C89EB71;
	fma.rn.f64 	%fd91, %fd90, %fd87, 0d3F2A01A014761F65;
	fma.rn.f64 	%fd92, %fd91, %fd87, 0d3F56C16C1852B7AF;
	fma.rn.f64 	%fd93, %fd92, %fd87, 0d3F81111111122322;
	fma.rn.f64 	%fd94, %fd93, %fd87, 0d3FA55555555502A1;
	fma.rn.f64 	%fd95, %fd94, %fd87, 0d3FC5555555555511;
	fma.rn.f64 	%fd96, %fd95, %fd87, 0d3FE000000000000B;
	fma.rn.f64 	%fd97, %fd96, %fd87, 0d3FF0000000000000;
	fma.rn.f64 	%fd98, %fd97, %fd87, 0d3FF0000000000000;
	{
	.reg .b32 %temp; 
	mov.b64 	{%r16, %temp}, %fd98;
	}
	{
	.reg .b32 %temp; 
	mov.b64 	{%temp, %r17}, %fd98;
	}
	shl.b32 	%r43, %r15, 20;
	add.s32 	%r44, %r43, %r17;
	mov.b64 	%fd130, {%r16, %r44};
	{
	.reg .b32 %temp; 
	mov.b64 	{%temp, %r45}, %fd44;
	}
	mov.b32 	%f2, %r45;
	abs.f32 	%f1, %f2;
	setp.lt.f32 	%p28, %f1, 0f4086232B;
	@%p28 bra 	$L__BB0_47;
	setp.lt.f64 	%p29, %fd44, 0d0000000000000000;
	add.f64 	%fd99, %fd44, 0d7FF0000000000000;
	selp.f64 	%fd130, 0d0000000000000000, %fd99, %p29;
	setp.geu.f32 	%p30, %f1, 0f40874800;
	@%p30 bra 	$L__BB0_47;
	shr.u32 	%r46, %r15, 31;
	add.s32 	%r47, %r15, %r46;
	shr.s32 	%r48, %r47, 1;
	shl.b32 	%r49, %r48, 20;
	add.s32 	%r50, %r17, %r49;
	mov.b64 	%fd100, {%r16, %r50};
	sub.s32 	%r51, %r15, %r48;
	shl.b32 	%r52, %r51, 20;
	add.s32 	%r53, %r52, 1072693248;
	mov.b32 	%r54, 0;
	mov.b64 	%fd101, {%r54, %r53};
	mul.f64 	%fd130, %fd101, %fd100;
$L__BB0_47:
	ld.global.f64 	%fd102, [%rd11+-8];
	mul.f64 	%fd103, %fd130, %fd42;
	fma.rn.f64 	%fd104, %fd43, %fd102, %fd103;
	st.global.f64 	[%rd11+-40], %fd104;
	mul.wide.s32 	%rd74, %r1, 4;
	add.s64 	%rd12, %rd1, %rd74;
	mov.b32 	%r55, 0;
	st.global.u32 	[%rd12], %r55;
	ld.global.f64 	%fd105, [%rd11+-40];
	ld.global.f64 	%fd106, [%rd11+-24];
	setp.ltu.f64 	%p31, %fd105, %fd106;
	@%p31 bra 	$L__BB0_49;
	ld.global.f64 	%fd107, [%rd11+-32];
	st.global.f64 	[%rd11+-40], %fd107;
	mov.b32 	%r56, 1;
	st.global.u32 	[%rd12], %r56;
$L__BB0_49:
	ret;

}
	// .globl	_Z7gpu_runidiP8LeakyIAFPiiP8AlphaSynP10AlphaSynNLS1_S1_iiPd
.visible .entry _Z7gpu_runidiP8LeakyIAFPiiP8AlphaSynP10AlphaSynNLS1_S1_iiPd(
	.param .u32 _Z7gpu_runidiP8LeakyIAFPiiP8AlphaSynP10AlphaSynNLS1_S1_iiPd_param_0,
	.param .f64 _Z7gpu_runidiP8LeakyIAFPiiP8AlphaSynP10AlphaSynNLS1_S1_iiPd_param_1,
	.param .u32 _Z7gpu_runidiP8LeakyIAFPiiP8AlphaSynP10AlphaSynNLS1_S1_iiPd_param_2,
	.param .u64 .ptr .align 1 _Z7gpu_runidiP8LeakyIAFPiiP8AlphaSynP10AlphaSynNLS1_S1_iiPd_param_3,
	.param .u64 .ptr .align 1 _Z7gpu_runidiP8LeakyIAFPiiP8AlphaSynP10AlphaSynNLS1_S1_iiPd_param_4,
	.param .u32 _Z7gpu_runidiP8LeakyIAFPiiP8AlphaSynP10AlphaSynNLS1_S1_iiPd_param_5,
	.param .u64 .ptr .align 1 _Z7gpu_runidiP8LeakyIAFPiiP8AlphaSynP10AlphaSynNLS1_S1_iiPd_param_6,
	.param .u64 .ptr .align 1 _Z7gpu_runidiP8LeakyIAFPiiP8AlphaSynP10AlphaSynNLS1_S1_iiPd_param_7,
	.param .u64 .ptr .align 1 _Z7gpu_runidiP8LeakyIAFPiiP8AlphaSynP10AlphaSynNLS1_S1_iiPd_param_8,
	.param .u64 .ptr .align 1 _Z7gpu_runidiP8LeakyIAFPiiP8AlphaSynP10AlphaSynNLS1_S1_iiPd_param_9,
	.param .u32 _Z7gpu_runidiP8LeakyIAFPiiP8AlphaSynP10AlphaSynNLS1_S1_iiPd_param_10,
	.param .u32 _Z7gpu_runidiP8LeakyIAFPiiP8AlphaSynP10AlphaSynNLS1_S1_iiPd_param_11,
	.param .u64 .ptr .align 1 _Z7gpu_runidiP8LeakyIAFPiiP8AlphaSynP10AlphaSynNLS1_S1_iiPd_param_12
)
{
	.reg .pred 	%p<50>;
	.reg .b32 	%r<137>;
	.reg .b32 	%f<3>;
	.reg .b64 	%rd<170>;
	.reg .b64 	%fd<251>;

	ld.param.u32 	%r35, [_Z7gpu_runidiP8LeakyIAFPiiP8AlphaSynP10AlphaSynNLS1_S1_iiPd_param_0];
	ld.param.u32 	%r36, [_Z7gpu_runidiP8LeakyIAFPiiP8AlphaSynP10AlphaSynNLS1_S1_iiPd_param_2];
	ld.param.u64 	%rd25, [_Z7gpu_runidiP8LeakyIAFPiiP8AlphaSynP10AlphaSynNLS1_S1_iiPd_param_3];
	ld.param.u64 	%rd20, [_Z7gpu_runidiP8LeakyIAFPiiP8AlphaSynP10AlphaSynNLS1_S1_iiPd_param_4];
	ld.param.u32 	%r37, [_Z7gpu_runidiP8LeakyIAFPiiP8AlphaSynP10AlphaSynNLS1_S1_iiPd_param_5];
	ld.param.u64 	%rd26, [_Z7gpu_runidiP8LeakyIAFPiiP8AlphaSynP10AlphaSynNLS1_S1_iiPd_param_6];
	ld.param.u64 	%rd21, [_Z7gpu_runidiP8LeakyIAFPiiP8AlphaSynP10AlphaSynNLS1_S1_iiPd_param_7];
	ld.param.u64 	%rd27, [_Z7gpu_runidiP8LeakyIAFPiiP8AlphaSynP10AlphaSynNLS1_S1_iiPd_param_8];
	ld.param.u64 	%rd22, [_Z7gpu_runidiP8LeakyIAFPiiP8AlphaSynP10AlphaSynNLS1_S1_iiPd_param_9];
	cvta.to.global.u64 	%rd1, %rd27;
	cvta.to.global.u64 	%rd2, %rd26;
	cvta.to.global.u64 	%rd3, %rd25;
	mov.u32 	%r41, %tid.x;
	mov.u32 	%r42, %tid.y;
	mov.u32 	%r43, %ntid.x;
	mad.lo.s32 	%r44, %r42, %r43, %r41;
	mov.u32 	%r45, %ctaid.x;
	mov.u32 	%r46, %nctaid.x;
	mad.lo.s32 	%r1, %r45, %r46, %r44;
	setp.ge.s32 	%p1, %r1, %r36;
	mov.b32 	%r124, 0;
	@%p1 bra 	$L__BB1_5;
	ld.param.f64 	%fd204, [_Z7gpu_runidiP8LeakyIAFPiiP8AlphaSynP10AlphaSynNLS1_S1_iiPd_param_1];
	neg.f64 	%fd83, %fd204;
	mul.wide.s32 	%rd28, %r1, 48;
	add.s64 	%rd29, %rd3, %rd28;
	add.s64 	%rd4, %rd29, 24;
	ld.global.f64 	%fd84, [%rd29+24];
	div.rn.f64 	%fd1, %fd83, %fd84;
	fma.rn.f64 	%fd85, %fd1, 0d3FF71547652B82FE, 0d4338000000000000;
	{
	.reg .b32 %temp; 
	mov.b64 	{%r2, %temp}, %fd85;
	}
	mov.f64 	%fd86, 0dC338000000000000;
	add.rn.f64 	%fd87, %fd85, %fd86;
	fma.rn.f64 	%fd88, %fd87, 0dBFE62E42FEFA39EF, %fd1;
	fma.rn.f64 	%fd89, %fd87, 0dBC7ABC9E3B39803F, %fd88;
	fma.rn.f64 	%fd90, %fd89, 0d3E5ADE1569CE2BDF, 0d3E928AF3FCA213EA;
	fma.rn.f64 	%fd91, %fd90, %fd89, 0d3EC71DEE62401315;
	fma.rn.f64 	%fd92, %fd91, %fd89, 0d3EFA01997C89EB71;
	fma.rn.f64 	%fd93, %fd92, %fd89, 0d3F2A01A014761F65;
	fma.rn.f64 	%fd94, %fd93, %fd89, 0d3F56C16C1852B7AF;
	fma.rn.f64 	%fd95, %fd94, %fd89, 0d3F81111111122322;
	fma.rn.f64 	%fd96, %fd95, %fd89, 0d3FA55555555502A1;
	fma.rn.f64 	%fd97, %fd96, %fd89, 0d3FC5555555555511;
	fma.rn.f64 	%fd98, %fd97, %fd89, 0d3FE000000000000B;
	fma.rn.f64 	%fd99, %fd98, %fd89, 0d3FF0000000000000;
	fma.rn.f64 	%fd100, %fd99, %fd89, 0d3FF0000000000000;
	{
	.reg .b32 %temp; 
	mov.b64 	{%r3, %temp}, %fd100;
	}
	{
	.reg .b32 %temp; 
	mov.b64 	{%temp, %r4}, %fd100;
	}
	shl.b32 	%r47, %r2, 20;
	add.s32 	%r48, %r47, %r4;
	mov.b64 	%fd206, {%r3, %r48};
	{
	.reg .b32 %temp; 
	mov.b64 	{%temp, %r49}, %fd1;
	}
	mov.b32 	%f2, %r49;
	abs.f32 	%f1, %f2;
	setp.lt.f32 	%p2, %f1, 0f4086232B;
	@%p2 bra 	$L__BB1_4;
	setp.lt.f64 	%p3, %fd1, 0d0000000000000000;
	add.f64 	%fd101, %fd1, 0d7FF0000000000000;
	selp.f64 	%fd206, 0d0000000000000000, %fd101, %p3;
	setp.geu.f32 	%p4, %f1, 0f40874800;
	@%p4 bra 	$L__BB1_4;
	shr.u32 	%r50, %r2, 31;
	add.s32 	%r51, %r2, %r50;
	shr.s32 	%r52, %r51, 1;
	shl.b32 	%r53, %r52, 20;
	add.s32 	%r54, %r4, %r53;
	mov.b64 	%fd102, {%r3, %r54};
	sub.s32 	%r55, %r2, %r52;
	shl.b32 	%r56, %r55, 20;
	add.s32 	%r57, %r56, 1072693248;
	mov.b32 	%r58, 0;
	mov.b64 	%fd103, {%r58, %r57};
	mul.f64 	%fd206, %fd103, %fd102;
$L__BB1_4:
	ld.global.f64 	%fd104, [%rd4+8];
	mov.f64 	%fd105, 0d3FF0000000000000;
	sub.f64 	%fd106, %fd105, %fd206;
	mul.f64 	%fd208, %fd104, %fd106;
	ld.global.u32 	%r59, [%rd4+20];
	cvta.to.global.u64 	%rd30, %rd20;
	mul.wide.s32 	%rd31, %r59, 4;
	add.s64 	%rd166, %rd30, %rd31;
	cvta.to.global.u64 	%rd32, %rd22;
	mul.wide.s32 	%rd33, %r1, 4;
	add.s64 	%rd34, %rd32, %rd33;
	ld.global.u32 	%r124, [%rd34];
$L__BB1_5:
	setp.ge.s32 	%p5, %r1, %r37;
	@%p5 bra 	$L__BB1_7;
	mul.wide.s32 	%rd36, %r1, 64;
	add.s64 	%rd37, %rd2, %rd36;
	ld.global.v2.u32 	{%r125, %r61}, [%rd37+56];
	ld.global.f64 	%fd210, [%rd37+32];
	ld.global.f64 	%fd209, [%rd37+40];
	ld.global.f64 	%fd211, [%rd37+48];
	cvta.to.global.u64 	%rd38, %rd21;
	mul.wide.s32 	%rd39, %r61, 16;
	add.s64 	%rd167, %rd38, %rd39;
$L__BB1_7:
	setp.lt.s32 	%p6, %r35, 1;
	@%p6 bra 	$L__BB1_74;
	mul.wide.s32 	%rd40, %r1, 48;
	add.s64 	%rd9, %rd3, %rd40;
	mul.f64 	%fd15, %fd210, %fd211;
	mov.b32 	%r126, 0;
	mov.f64 	%fd238, 0d0000000000000000;
	mov.f64 	%fd213, %fd238;
	mov.f64 	%fd214, %fd238;
	mov.u64 	%rd168, %rd1;
	mov.f64 	%fd250, %fd238;
	mov.u32 	%r127, %r1;
	mov.u32 	%r128, %r124;
$L__BB1_9:
	setp.ge.s32 	%p7, %r1, %r36;
	@%p7 bra 	$L__BB1_12;
	ld.global.f64 	%fd109, [%rd9];
	mul.f64 	%fd110, %fd206, %fd109;
	fma.rn.f64 	%fd111, %fd208, %fd250, %fd110;
	st.global.f64 	[%rd9], %fd111;
	mul.wide.s32 	%rd41, %r127, 4;
	add.s64 	%rd11, %rd1, %rd41;
	mov.b32 	%r63, 0;
	st.global.u32 	[%rd11], %r63;
	ld.global.f64 	%fd112, [%rd9];
	ld.global.f64 	%fd113, [%rd9+16];
	setp.ltu.f64 	%p8, %fd112, %fd113;
	@%p8 bra 	$L__BB1_12;
	ld.global.f64 	%fd114, [%rd9+8];
	st.global.f64 	[%rd9], %fd114;
	mov.b32 	%r64, 1;
	st.global.u32 	[%rd11], %r64;
$L__BB1_12:
	setp.ge.s32 	%p9, %r1, %r37;
	mov.f64 	%fd217, %fd213;
	mov.f64 	%fd240, %fd214;
	@%p9 bra 	$L__BB1_55;
	ld.param.f64 	%fd205, [_Z7gpu_runidiP8LeakyIAFPiiP8AlphaSynP10AlphaSynNLS1_S1_iiPd_param_1];
	setp.lt.s32 	%p10, %r125, 1;
	fma.rn.f64 	%fd115, %fd205, %fd213, %fd214;
	setp.lt.f64 	%p11, %fd115, 0d0000000000000000;
	selp.f64 	%fd240, 0d0000000000000000, %fd115, %p11;
	fma.rn.f64 	%fd217, %fd205, %fd238, %fd213;
	@%p10 bra 	$L__BB1_54;
	setp.lt.u32 	%p12, %r125, 8;
	mov.b32 	%r131, 0;
	@%p12 bra 	$L__BB1_33;
	and.b32  	%r66, %r125, 2147483640;
	neg.s32 	%r129, %r66;
	add.s64 	%rd169, %rd167, 64;
$L__BB1_16:
	.pragma "nounroll";
	ld.global.u64 	%rd42, [%rd169+-64];
	shl.b64 	%rd43, %rd42, 2;
	add.s64 	%rd44, %rd168, %rd43;
	ld.global.u32 	%r67, [%rd44];
	setp.eq.s32 	%p13, %r67, 0;
	@%p13 bra 	$L__BB1_18;
	ld.global.f64 	%fd117, [%rd169+-56];
	add.f64 	%fd217, %fd117, %fd217;
$L__BB1_18:
	ld.global.u64 	%rd45, [%rd169+-48];
	shl.b64 	%rd46, %rd45, 2;
	add.s64 	%rd47, %rd168, %rd46;
	ld.global.u32 	%r68, [%rd47];
	setp.eq.s32 	%p14, %r68, 0;
	@%p14 bra 	$L__BB1_20;
	ld.global.f64 	%fd118, [%rd169+-40];
	add.f64 	%fd217, %fd118, %fd217;
$L__BB1_20:
	ld.global.u64 	%rd48, [%rd169+-32];
	shl.b64 	%rd49, %rd48, 2;
	add.s64 	%rd50, %rd168, %rd49;
	ld.global.u32 	%r69, [%rd50];
	setp.eq.s32 	%p15, %r69, 0;
	@%p15 bra 	$L__BB1_22;
	ld.global.f64 	%fd119, [%rd169+-24];
	add.f64 	%fd217, %fd119, %fd217;
$L__BB1_22:
	ld.global.u64 	%rd51, [%rd169+-16];
	shl.b64 	%rd52, %rd51, 2;
	add.s64 	%rd53, %rd168, %rd52;
	ld.global.u32 	%r70, [%rd53];
	setp.eq.s32 	%p16, %r70, 0;
	@%p16 bra 	$L__BB1_24;
	ld.global.f64 	%fd120, [%rd169+-8];
	add.f64 	%fd217, %fd120, %fd217;
$L__BB1_24:
	ld.global.u64 	%rd54, [%rd169];
	shl.b64 	%rd55, %rd54, 2;
	add.s64 	%rd56, %rd168, %rd55;
	ld.global.u32 	%r71, [%rd56];
	setp.eq.s32 	%p17, %r71, 0;
	@%p17 bra 	$L__BB1_26;
	ld.global.f64 	%fd121, [%rd169+8];
	add.f64 	%fd217, %fd121, %fd217;
$L__BB1_26:
	ld.global.u64 	%rd57, [%rd169+16];
	shl.b64 	%rd58, %rd57, 2;
	add.s64 	%rd59, %rd168, %rd58;
	ld.global.u32 	%r72, [%rd59];
	setp.eq.s32 	%p18, %r72, 0;
	@%p18 bra 	$L__BB1_28;
	ld.global.f64 	%fd122, [%rd169+24];
	add.f64 	%fd217, %fd122, %fd217;
$L__BB1_28:
	ld.global.u64 	%rd60, [%rd169+32];
	shl.b64 	%rd61, %rd60, 2;
	add.s64 	%rd62, %rd168, %rd61;
	ld.global.u32 	%r73, [%rd62];
	setp.eq.s32 	%p19, %r73, 0;
	@%p19 bra 	$L__BB1_30;
	ld.global.f64 	%fd123, [%rd169+40];
	add.f64 	%fd217, %fd123, %fd217;
$L__BB1_30:
	ld.global.u64 	%rd63, [%rd169+48];
	shl.b64 	%rd64, %rd63, 2;
	add.s64 	%rd65, %rd168, %rd64;
	ld.global.u32 	%r74, [%rd65];
	setp.eq.s32 	%p20, %r74, 0;
	@%p20 bra 	$L__BB1_32;
	ld.global.f64 	%fd124, [%rd169+56];
	add.f64 	%fd217, %fd124, %fd217;
$L__BB1_32:
	and.b32  	%r131, %r125, 2147483640;
	add.s32 	%r129, %r129, 8;
	add.s64 	%rd169, %rd169, 128;
	setp.ne.s32 	%p21, %r129, 0;
	@%p21 bra 	$L__BB1_16;
$L__BB1_33:
	and.b32  	%r17, %r125, 7;
	setp.eq.s32 	%p22, %r17, 0;
	@%p22 bra 	$L__BB1_54;
	add.s32 	%r75, %r17, -1;
	setp.lt.u32 	%p23, %r75, 3;
	@%p23 bra 	$L__BB1_44;
	mul.wide.u32 	%rd66, %r131, 16;
	add.s64 	%rd15, %rd167, %rd66;
	ld.global.u64 	%rd67, [%rd15];
	shl.b64 	%rd68, %rd67, 2;
	add.s64 	%rd69, %rd168, %rd68;
	ld.global.u32 	%r76, [%rd69];
	setp.eq.s32 	%p24, %r76, 0;
	@%p24 bra 	$L__BB1_37;
	ld.global.f64 	%fd126, [%rd15+8];
	add.f64 	%fd217, %fd126, %fd217;
$L__BB1_37:
	ld.global.u64 	%rd70, [%rd15+16];
	shl.b64 	%rd71, %rd70, 2;
	add.s64 	%rd72, %rd168, %rd71;
	ld.global.u32 	%r77, [%rd72];
	setp.eq.s32 	%p25, %r77, 0;
	@%p25 bra 	$L__BB1_39;
	ld.global.f64 	%fd127, [%rd15+24];
	add.f64 	%fd217, %fd127, %fd217;
$L__BB1_39:
	ld.global.u64 	%rd73, [%rd15+32];
	shl.b64 	%rd74, %rd73, 2;
	add.s64 	%rd75, %rd168, %rd74;
	ld.global.u32 	%r78, [%rd75];
	setp.eq.s32 	%p26, %r78, 0;
	@%p26 bra 	$L__BB1_41;
	ld.global.f64 	%fd128, [%rd15+40];
	add.f64 	%fd217, %fd128, %fd217;
$L__BB1_41:
	ld.global.u64 	%rd76, [%rd15+48];
	shl.b64 	%rd77, %rd76, 2;
	add.s64 	%rd78, %rd168, %rd77;
	ld.global.u32 	%r79, [%rd78];
	setp.eq.s32 	%p27, %r79, 0;
	@%p27 bra 	$L__BB1_43;
	ld.global.f64 	%fd129, [%rd15+56];
	add.f64 	%fd217, %fd129, %fd217;
$L__BB1_43:
	add.s32 	%r131, %r131, 4;
$L__BB1_44:
	and.b32  	%r80, %r125, 3;
	setp.eq.s32 	%p28, %r80, 0;
	@%p28 bra 	$L__BB1_54;
	setp.eq.s32 	%p29, %r80, 1;
	@%p29 bra 	$L__BB1_51;
	mul.wide.u32 	%rd79, %r131, 16;
	add.s64 	%rd16, %rd167, %rd79;
	ld.global.u64 	%rd80, [%rd16];
	shl.b64 	%rd81, %rd80, 2;
	add.s64 	%rd82, %rd168, %rd81;
	ld.global.u32 	%r81, [%rd82];
	setp.eq.s32 	%p30, %r81, 0;
	@%p30 bra 	$L__BB1_48;
	ld.global.f64 	%fd131, [%rd16+8];
	add.f64 	%fd217, %fd131, %fd217;
$L__BB1_48:
	ld.global.u64 	%rd83, [%rd16+16];
	shl.b64 	%rd84, %rd83, 2;
	add.s64 	%rd85, %rd168, %rd84;
	ld.global.u32 	%r82, [%rd85];
	setp.eq.s32 	%p31, %r82, 0;
	@%p31 bra 	$L__BB1_50;
	ld.global.f64 	%fd132, [%rd16+24];
	add.f64 	%fd217, %fd132, %fd217;
$L__BB1_50:
	add.s32 	%r131, %r131, 2;
$L__BB1_51:
	and.b32  	%r83, %r125, 1;
	setp.eq.b32 	%p32, %r83, 1;
	not.pred 	%p33, %p32;
	@%p33 bra 	$L__BB1_54;
	mul.wide.u32 	%rd86, %r131, 16;
	add.s64 	%rd17, %rd167, %rd86;
	ld.global.u64 	%rd87, [%rd17];
	shl.b64 	%rd88, %rd87, 2;
	add.s64 	%rd89, %rd168, %rd88;
	ld.global.u32 	%r84, [%rd89];
	setp.eq.s32 	%p34, %r84, 0;
	@%p34 bra 	$L__BB1_54;
	ld.global.f64 	%fd133, [%rd17+8];
	add.f64 	%fd217, %fd133, %fd217;
$L__BB1_54:
	mul.f64 	%fd134, %fd213, 0dC000000000000000;
	mul.f64 	%fd135, %fd209, %fd214;
	sub.f64 	%fd136, %fd134, %fd135;
	mul.f64 	%fd238, %fd209, %fd136;
	mul.f64 	%fd137, %fd15, %fd240;
	mul.wide.s32 	%rd90, %r1, 64;
	add.s64 	%rd91, %rd2, %rd90;
	st.global.f64 	[%rd91], %fd137;
	bar.sync 	0;
$L__BB1_55:
	ld.param.u32 	%r123, [_Z7gpu_runidiP8LeakyIAFPiiP8AlphaSynP10AlphaSynNLS1_S1_iiPd_param_11];
	setp.eq.s32 	%p35, %r124, -1;
	setp.ge.s32 	%p36, %r126, %r123;
	mov.f64 	%fd250, 0d0000000000000000;
	or.pred  	%p37, %p35, %p36;
	@%p37 bra 	$L__BB1_57;
	ld.param.u64 	%rd165, [_Z7gpu_runidiP8LeakyIAFPiiP8AlphaSynP10AlphaSynNLS1_S1_iiPd_param_12];
	cvta.to.global.u64 	%rd92, %rd165;
	mul.wide.s32 	%rd93, %r128, 8;
	add.s64 	%rd94, %rd92, %rd93;
	ld.global.f64 	%fd250, [%rd94];
$L__BB1_57:
	@%p7 bra 	$L__BB1_73;
	ld.global.u32 	%r22, [%rd9+40];
	setp.lt.s32 	%p39, %r22, 1;
	mov.f64 	%fd249, 0d0000000000000000;
	@%p39 bra 	$L__BB1_72;
	setp.lt.u32 	%p40, %r22, 16;
	mov.f64 	%fd249, 0d0000000000000000;
	mov.b32 	%r135, 0;
	@%p40 bra 	$L__BB1_62;
	mov.f64 	%fd249, 0d0000000000000000;
	mov.b32 	%r133, 0;
$L__BB1_61:
	.pragma "nounroll";
	mul.wide.u32 	%rd95, %r133, 4;
	add.s64 	%rd96, %rd166, %rd95;
	ld.global.u32 	%r87, [%rd96];
	mul.wide.s32 	%rd97, %r87, 64;
	add.s64 	%rd98, %rd2, %rd97;
	ld.global.f64 	%fd143, [%rd98];
	add.f64 	%fd144, %fd249, %fd143;
	ld.global.u32 	%r88, [%rd96+4];
	mul.wide.s32 	%rd99, %r88, 64;
	add.s64 	%rd100, %rd2, %rd99;
	ld.global.f64 	%fd145, [%rd100];
	add.f64 	%fd146, %fd144, %fd145;
	ld.global.u32 	%r89, [%rd96+8];
	mul.wide.s32 	%rd101, %r89, 64;
	add.s64 	%rd102, %rd2, %rd101;
	ld.global.f64 	%fd147, [%rd102];
	add.f64 	%fd148, %fd146, %fd147;
	ld.global.u32 	%r90, [%rd96+12];
	mul.wide.s32 	%rd103, %r90, 64;
	add.s64 	%rd104, %rd2, %rd103;
	ld.global.f64 	%fd149, [%rd104];
	add.f64 	%fd150, %fd148, %fd149;
	ld.global.u32 	%r91, [%rd96+16];
	mul.wide.s32 	%rd105, %r91, 64;
	add.s64 	%rd106, %rd2, %rd105;
	ld.global.f64 	%fd151, [%rd106];
	add.f64 	%fd152, %fd150, %fd151;
	ld.global.u32 	%r92, [%rd96+20];
	mul.wide.s32 	%rd107, %r92, 64;
	add.s64 	%rd108, %rd2, %rd107;
	ld.global.f64 	%fd153, [%rd108];
	add.f64 	%fd154, %fd152, %fd153;
	ld.global.u32 	%r93, [%rd96+24];
	mul.wide.s32 	%rd109, %r93, 64;
	add.s64 	%rd110, %rd2, %rd109;
	ld.global.f64 	%fd155, [%rd110];
	add.f64 	%fd156, %fd154, %fd155;
	ld.global.u32 	%r94, [%rd96+28];
	mul.wide.s32 	%rd111, %r94, 64;
	add.s64 	%rd112, %rd2, %rd111;
	ld.global.f64 	%fd157, [%rd112];
	add.f64 	%fd158, %fd156, %fd157;
	ld.global.u32 	%r95, [%rd96+32];
	mul.wide.s32 	%rd113, %r95, 64;
	add.s64 	%rd114, %rd2, %rd113;
	ld.global.f64 	%fd159, [%rd114];
	add.f64 	%fd160, %fd158, %fd159;
	ld.global.u32 	%r96, [%rd96+36];
	mul.wide.s32 	%rd115, %r96, 64;
	add.s64 	%rd116, %rd2, %rd115;
	ld.global.f64 	%fd161, [%rd116];
	add.f64 	%fd162, %fd160, %fd161;
	ld.global.u32 	%r97, [%rd96+40];
	mul.wide.s32 	%rd117, %r97, 64;
	add.s64 	%rd118, %rd2, %rd117;
	ld.global.f64 	%fd163, [%rd118];
	add.f64 	%fd164, %fd162, %fd163;
	ld.global.u32 	%r98, [%rd96+44];
	mul.wide.s32 	%rd119, %r98, 64;
	add.s64 	%rd120, %rd2, %rd119;
	ld.global.f64 	%fd165, [%rd120];
	add.f64 	%fd166, %fd164, %fd165;
	ld.global.u32 	%r99, [%rd96+48];
	mul.wide.s32 	%rd121, %r99, 64;
	add.s64 	%rd122, %rd2, %rd121;
	ld.global.f64 	%fd167, [%rd122];
	add.f64 	%fd168, %fd166, %fd167;
	ld.global.u32 	%r100, [%rd96+52];
	mul.wide.s32 	%rd123, %r100, 64;
	add.s64 	%rd124, %rd2, %rd123;
	ld.global.f64 	%fd169, [%rd124];
	add.f64 	%fd170, %fd168, %fd169;
	ld.global.u32 	%r101, [%rd96+56];
	mul.wide.s32 	%rd125, %r101, 64;
	add.s64 	%rd126, %rd2, %rd125;
	ld.global.f64 	%fd171, [%rd126];
	add.f64 	%fd172, %fd170, %fd171;
	ld.global.u32 	%r102, [%rd96+60];
	mul.wide.s32 	%rd127, %r102, 64;
	add.s64 	%rd128, %rd2, %rd127;
	ld.global.f64 	%fd173, [%rd128];
	add.f64 	%fd249, %fd172, %fd173;
	add.s32 	%r133, %r133, 16;
	and.b32  	%r135, %r22, 2147483632;
	setp.ne.s32 	%p41, %r133, %r135;
	@%p41 bra 	$L__BB1_61;
$L__BB1_62:
	and.b32  	%r103, %r22, 15;
	setp.eq.s32 	%p42, %r103, 0;
	@%p42 bra 	$L__BB1_72;
	and.b32  	%r104, %r22, 15;
	setp.lt.u32 	%p43, %r104, 8;
	@%p43 bra 	$L__BB1_65;
	mul.wide.u32 	%rd129, %r135, 4;
	add.s64 	%rd130, %rd166, %rd129;
	ld.global.u32 	%r105, [%rd130];
	mul.wide.s32 	%rd131, %r105, 64;
	add.s64 	%rd132, %rd2, %rd131;
	ld.global.f64 	%fd175, [%rd132];
	add.f64 	%fd176, %fd249, %fd175;
	ld.global.u32 	%r106, [%rd130+4];
	mul.wide.s32 	%rd133, %r106, 64;
	add.s64 	%rd134, %rd2, %rd133;
	ld.global.f64 	%fd177, [%rd134];
	add.f64 	%fd178, %fd176, %fd177;
	ld.global.u32 	%r107, [%rd130+8];
	mul.wide.s32 	%rd135, %r107, 64;
	add.s64 	%rd136, %rd2, %rd135;
	ld.global.f64 	%fd179, [%rd136];
	add.f64 	%fd180, %fd178, %fd179;
	ld.global.u32 	%r108, [%rd130+12];
	mul.wide.s32 	%rd137, %r108, 64;
	add.s64 	%rd138, %rd2, %rd137;
	ld.global.f64 	%fd181, [%rd138];
	add.f64 	%fd182, %fd180, %fd181;
	ld.global.u32 	%r109, [%rd130+16];
	mul.wide.s32 	%rd139, %r109, 64;
	add.s64 	%rd140, %rd2, %rd139;
	ld.global.f64 	%fd183, [%rd140];
	add.f64 	%fd184, %fd182, %fd183;
	ld.global.u32 	%r110, [%rd130+20];
	mul.wide.s32 	%rd141, %r110, 64;
	add.s64 	%rd142, %rd2, %rd141;
	ld.global.f64 	%fd185, [%rd142];
	add.f64 	%fd186, %fd184, %fd185;
	ld.global.u32 	%r111, [%rd130+24];
	mul.wide.s32 	%rd143, %r111, 64;
	add.s64 	%rd144, %rd2, %rd143;
	ld.global.f64 	%fd187, [%rd144];
	add.f64 	%fd188, %fd186, %fd187;
	ld.global.u32 	%r112, [%rd130+28];
	mul.wide.s32 	%rd145, %r112, 64;
	add.s64 	%rd146, %rd2, %rd145;
	ld.global.f64 	%fd189, [%rd146];
	add.f64 	%fd249, %fd188, %fd189;
	add.s32 	%r135, %r135, 8;
$L__BB1_65:
	and.b32  	%r113, %r22, 7;
	setp.eq.s32 	%p44, %r113, 0;
	@%p44 bra 	$L__BB1_72;
	and.b32  	%r29, %r22, 3;
	and.b32  	%r114, %r22, 7;
	setp.lt.u32 	%p45, %r114, 4;
	@%p45 bra 	$L__BB1_68;
	mul.wide.u32 	%rd147, %r135, 4;
	add.s64 	%rd148, %rd166, %rd147;
	ld.global.u32 	%r115, [%rd148];
	mul.wide.s32 	%rd149, %r115, 64;
	add.s64 	%rd150, %rd2, %rd149;
	ld.global.f64 	%fd191, [%rd150];
	add.f64 	%fd192, %fd249, %fd191;
	ld.global.u32 	%r116, [%rd148+4];
	mul.wide.s32 	%rd151, %r116, 64;
	add.s64 	%rd152, %rd2, %rd151;
	ld.global.f64 	%fd193, [%rd152];
	add.f64 	%fd194, %fd192, %fd193;
	ld.global.u32 	%r117, [%rd148+8];
	mul.wide.s32 	%rd153, %r117, 64;
	add.s64 	%rd154, %rd2, %rd153;
	ld.global.f64 	%fd195, [%rd154];
	add.f64 	%fd196, %fd194, %fd195;
	ld.global.u32 	%r118, [%rd148+12];
	mul.wide.s32 	%rd155, %r118, 64;
	add.s64 	%rd156, %rd2, %rd155;
	ld.global.f64 	%fd197, [%rd156];
	add.f64 	%fd249, %fd196, %fd197;
	add.s32 	%r135, %r135, 4;
$L__BB1_68:
	setp.eq.s32 	%p46, %r29, 0;
	@%p46 bra 	$L__BB1_72;
	mul.wide.u32 	%rd157, %r135, 4;
	add.s64 	%rd18, %rd166, %rd157;
	ld.global.u32 	%r119, [%rd18];
	mul.wide.s32 	%rd158, %r119, 64;
	add.s64 	%rd159, %rd2, %rd158;
	ld.global.f64 	%fd198, [%rd159];
	add.f64 	%fd249, %fd249, %fd198;
	setp.eq.s32 	%p47, %r29, 1;
	@%p47 bra 	$L__BB1_72;
	ld.global.u32 	%r120, [%rd18+4];
	mul.wide.s32 	%rd160, %r120, 64;
	add.s64 	%rd161, %rd2, %rd160;
	ld.global.f64 	%fd199, [%rd161];
	add.f64 	%fd249, %fd249, %fd199;
	setp.eq.s32 	%p48, %r29, 2;
	@%p48 bra 	$L__BB1_72;
	ld.global.u32 	%r121, [%rd18+8];
	mul.wide.s32 	%rd162, %r121, 64;
	add.s64 	%rd163, %rd2, %rd162;
	ld.global.f64 	%fd200, [%rd163];
	add.f64 	%fd249, %fd249, %fd200;
$L__BB1_72:
	ld.global.f64 	%fd201, [%rd9];
	ld.global.f64 	%fd202, [%rd9+8];
	sub.f64 	%fd203, %fd201, %fd202;
	fma.rn.f64 	%fd250, %fd249, %fd203, %fd250;
$L__BB1_73:
	ld.param.u32 	%r122, [_Z7gpu_runidiP8LeakyIAFPiiP8AlphaSynP10AlphaSynNLS1_S1_iiPd_param_10];
	add.s32 	%r127, %r127, %r36;
	add.s32 	%r128, %r128, %r122;
	mul.wide.s32 	%rd164, %r36, 4;
	add.s64 	%rd168, %rd168, %rd164;
	add.s32 	%r126, %r126, 1;
	setp.ne.s32 	%p49, %r126, %r35;
	mov.f64 	%fd213, %fd217;
	mov.f64 	%fd214, %fd240;
	@%p49 bra 	$L__BB1_9;
$L__BB1_74:
	ret;

}
	// .globl	_Z8spk_rateiffiPiPd
.visible .entry _Z8spk_rateiffiPiPd(
	.param .u32 _Z8spk_rateiffiPiPd_param_0,
	.param .f32 _Z8spk_rateiffiPiPd_param_1,
	.param .f32 _Z8spk_rateiffiPiPd_param_2,
	.param .u32 _Z8spk_rateiffiPiPd_param_3,
	.param .u64 .ptr .align 1 _Z8spk_rateiffiPiPd_param_4,
	.param .u64 .ptr .align 1 _Z8spk_rateiffiPiPd_param_5
)
{
	.reg .pred 	%p<15>;
	.reg .b16 	%rs<17>;
	.reg .b32 	%r<154>;
	.reg .b32 	%f<9>;
	.reg .b64 	%rd<46>;
	.reg .b64 	%fd<3>;

	ld.param.u32 	%r52, [_Z8spk_rateiffiPiPd_param_0];
	ld.param.f32 	%f4, [_Z8spk_rateiffiPiPd_param_1];
	ld.param.f32 	%f3, [_Z8spk_rateiffiPiPd_param_2];
	ld.param.u32 	%r53, [_Z8spk_rateiffiPiPd_param_3];
	ld.param.u64 	%rd7, [_Z8spk_rateiffiPiPd_param_4];
	ld.param.u64 	%rd6, [_Z8spk_rateiffiPiPd_param_5];
	cvta.to.global.u64 	%rd1, %rd7;
	mov.u32 	%r54, %tid.x;
	mov.u32 	%r55, %tid.y;
	mov.u32 	%r56, %ntid.x;
	mad.lo.s32 	%r134, %r55, %r56, %r54;
	div.rn.f32 	%f5, %f3, %f4;
	cvt.rzi.s32.f32 	%r2, %f5;
	setp.ge.s32 	%p1, %r134, %r53;
	@%p1 bra 	$L__BB2_19;
	sub.s32 	%r3, %r52, %r2;
	setp.ge.s32 	%p2, %r2, %r3;
	@%p2 bra 	$L__BB2_19;
	shl.b32 	%r4, %r53, 1;
	shl.b32 	%r5, %r2, 1;
	add.s32 	%r6, %r2, 1;
	cvt.u16.u32 	%rs1, %r2;
	shl.b32 	%r7, %r53, 4;
	cvta.to.global.u64 	%rd2, %rd6;
	setp.gt.s32 	%p3, %r2, 0;
	mad.lo.s32 	%r58, %r2, %r53, %r134;
	selp.b32 	%r152, %r58, %r134, %p3;
	mov.b32 	%r133, 0;
	mov.b16 	%rs15, 0;
	mul.wide.s32 	%rd4, %r53, 4;
	mov.u16 	%rs16, %rs15;
$L__BB2_3:
	setp.lt.s32 	%p4, %r2, 1;
	mul.lo.s32 	%r59, %r2, %r133;
	add.s32 	%r12, %r5, %r59;
	add.s32 	%r60, %r6, %r59;
	max.s32 	%r13, %r12, %r60;
	sub.s32 	%r14, %r12, %r2;
	sub.s32 	%r15, %r13, %r14;
	mov.f32 	%f8, 0f00000000;
	@%p4 bra 	$L__BB2_18;
	sub.s32 	%r63, %r14, %r13;
	setp.gt.u32 	%p5, %r63, -16;
	mov.b32 	%r151, 0;
	@%p5 bra 	$L__BB2_7;
	and.b32  	%r65, %r15, -16;
	neg.s32 	%r136, %r65;
	mov.b32 	%r151, 0;
$L__BB2_6:
	.pragma "nounroll";
	mul.wide.s32 	%rd8, %r152, 4;
	add.s64 	%rd9, %rd1, %rd8;
	ld.global.u32 	%r66, [%rd9];
	add.s32 	%r67, %r66, %r151;
	add.s64 	%rd11, %rd9, %rd4;
	ld.global.u32 	%r68, [%rd11];
	add.s32 	%r69, %r68, %r67;
	add.s64 	%rd12, %rd11, %rd4;
	ld.global.u32 	%r70, [%rd12];
	add.s32 	%r71, %r70, %r69;
	add.s64 	%rd13, %rd12, %rd4;
	ld.global.u32 	%r72, [%rd13];
	add.s32 	%r73, %r72, %r71;
	add.s64 	%rd14, %rd13, %rd4;
	ld.global.u32 	%r74, [%rd14];
	add.s32 	%r75, %r74, %r73;
	add.s64 	%rd15, %rd14, %rd4;
	ld.global.u32 	%r76, [%rd15];
	add.s32 	%r77, %r76, %r75;
	add.s64 	%rd16, %rd15, %rd4;
	ld.global.u32 	%r78, [%rd16];
	add.s32 	%r79, %r78, %r77;
	add.s64 	%rd17, %rd16, %rd4;
	ld.global.u32 	%r80, [%rd17];
	add.s32 	%r81, %r80, %r79;
	add.s64 	%rd18, %rd17, %rd4;
	ld.global.u32 	%r82, [%rd18];
	add.s32 	%r83, %r82, %r81;
	add.s64 	%rd19, %rd18, %rd4;
	ld.global.u32 	%r84, [%rd19];
	add.s32 	%r85, %r84, %r83;
	add.s64 	%rd20, %rd19, %rd4;
	ld.global.u32 	%r86, [%rd20];
	add.s32 	%r87, %r86, %r85;
	add.s64 	%rd21, %rd20, %rd4;
	ld.global.u32 	%r88, [%rd21];
	add.s32 	%r89, %r88, %r87;
	add.s64 	%rd22, %rd21, %rd4;
	ld.global.u32 	%r90, [%rd22];
	add.s32 	%r91, %r90, %r89;
	add.s64 	%rd23, %rd22, %rd4;
	ld.global.u32 	%r92, [%rd23];
	add.s32 	%r93, %r92, %r91;
	add.s64 	%rd24, %rd23, %rd4;
	ld.global.u32 	%r94, [%rd24];
	add.s32 	%r95, %r94, %r93;
	add.s64 	%rd25, %rd24, %rd4;
	ld.global.u32 	%r96, [%rd25];
	add.s32 	%r151, %r96, %r95;
	add.s32 	%r152, %r152, %r7;
	add.s32 	%r136, %r136, 16;
	setp.ne.s32 	%p6, %r136, 0;
	@%p6 bra 	$L__BB2_6;
$L__BB2_7:
	and.b32  	%r97, %r15, 15;
	setp.eq.s32 	%p7, %r97, 0;
	@%p7 bra 	$L__BB2_17;
	cvt.u16.u32 	%rs9, %r13;
	mad.lo.s16 	%rs10, %rs16, %rs1, %rs1;
	sub.s16 	%rs11, %rs9, %rs10;
	cvt.u32.u16 	%r99, %rs11;
	and.b32  	%r27, %r99, 15;
	add.s32 	%r100, %r27, -1;
	setp.lt.u32 	%p8, %r100, 7;
	@%p8 bra 	$L__BB2_10;
	mul.wide.s32 	%rd26, %r152, 4;
	add.s64 	%rd27, %rd1, %rd26;
	ld.global.u32 	%r101, [%rd27];
	add.s32 	%r102, %r101, %r151;
	add.s64 	%rd29, %rd27, %rd4;
	ld.global.u32 	%r103, [%rd29];
	add.s32 	%r104, %r103, %r102;
	add.s64 	%rd30, %rd29, %rd4;
	ld.global.u32 	%r105, [%rd30];
	add.s32 	%r106, %r105, %r104;
	add.s64 	%rd31, %rd30, %rd4;
	ld.global.u32 	%r107, [%rd31];
	add.s32 	%r108, %r107, %r106;
	add.s64 	%rd32, %rd31, %rd4;
	ld.global.u32 	%r109, [%rd32];
	add.s32 	%r110, %r109, %r108;
	add.s64 	%rd33, %rd32, %rd4;
	ld.global.u32 	%r111, [%rd33];
	add.s32 	%r112, %r111, %r110;
	add.s64 	%rd34, %rd33, %rd4;
	ld.global.u32 	%r113, [%rd34];
	add.s32 	%r114, %r113, %r112;
	add.s64 	%rd35, %rd34, %rd4;
	ld.global.u32 	%r115, [%rd35];
	add.s32 	%r151, %r115, %r114;
	shl.b32 	%r116, %r53, 3;
	add.s32 	%r152, %r116, %r152;
$L__BB2_10:
	and.b32  	%r117, %r27, 7;
	setp.eq.s32 	%p9, %r117, 0;
	@%p9 bra 	$L__BB2_17;
	mad.lo.s16 	%rs13, %rs15, %rs1, %rs1;
	sub.s16 	%rs14, %rs9, %rs13;
	cvt.u32.u16 	%r119, %rs14;
	and.b32  	%r120, %r119, 7;
	and.b32  	%r34, %r119, 3;
	add.s32 	%r121, %r120, -1;
	setp.lt.u32 	%p10, %r121, 3;
	@%p10 bra 	$L__BB2_13;
	mul.wide.s32 	%rd36, %r152, 4;
	add.s64 	%rd37, %rd1, %rd36;
	ld.global.u32 	%r122, [%rd37];
	add.s32 	%r123, %r122, %r151;
	add.s64 	%rd39, %rd37, %rd4;
	ld.global.u32 	%r124, [%rd39];
	add.s32 	%r125, %r124, %r123;
	add.s64 	%rd40, %rd39, %rd4;
	ld.global.u32 	%r126, [%rd40];
	add.s32 	%r127, %r126, %r125;
	add.s64 	%rd41, %rd40, %rd4;
	ld.global.u32 	%r128, [%rd41];
	add.s32 	%r151, %r128, %r127;
	shl.b32 	%r129, %r53, 2;
	add.s32 	%r152, %r129, %r152;
$L__BB2_13:
	setp.eq.s32 	%p11, %r34, 0;
	@%p11 bra 	$L__BB2_17;
	mul.wide.s32 	%rd42, %r152, 4;
	add.s64 	%rd3, %rd1, %rd42;
	ld.global.u32 	%r130, [%rd3];
	add.s32 	%r151, %r130, %r151;
	add.s32 	%r152, %r152, %r53;
	setp.eq.s32 	%p12, %r34, 1;
	@%p12 bra 	$L__BB2_17;
	add.s64 	%rd5, %rd3, %rd4;
	ld.global.u32 	%r131, [%rd5];
	add.s32 	%r151, %r131, %r151;
	add.s32 	%r152, %r152, %r53;
	setp.eq.s32 	%p13, %r34, 2;
	@%p13 bra 	$L__BB2_17;
	add.s64 	%rd43, %rd5, %rd4;
	ld.global.u32 	%r132, [%rd43];
	add.s32 	%r151, %r132, %r151;
	add.s32 	%r152, %r152, %r53;
$L__BB2_17:
	cvt.rn.f32.s32 	%f8, %r151;
$L__BB2_18:
	div.rn.f32 	%f7, %f8, %f3;
	cvt.f64.f32 	%fd1, %f7;
	mul.f64 	%fd2, %fd1, 0d3FE0000000000000;
	mul.wide.s32 	%rd44, %r134, 8;
	add.s64 	%rd45, %rd2, %rd44;
	st.global.f64 	[%rd45], %fd2;
	add.s32 	%r134, %r134, %r4;
	setp.lt.s32 	%p14, %r12, %r3;
	add.s32 	%r133, %r133, 1;
	add.s16 	%rs16, %rs16, 1;
	add.s16 	%rs15, %rs15, 1;
	@%p14 bra 	$L__BB2_3;
$L__BB2_19:
	ret;

}


// ===== COMPILED SASS (sm_100) =====

	.target	sm_100

	.elftype	@"ET_EXEC"


//--------------------- .note.nv.tkinfo           --------------------------
	.section	.note.nv.tkinfo,"",@"SHT_NOTE"
	.sectionflags	@"SHF_NOTE_NV_TKINFO"
	.tkinfo
        /*0018*/ 	.word	0x00000002
        /*0030*/ 	.string	""
        /*0030*/ 	.string	"ptxas"
        /*0030*/ 	.string	"Cuda compilation tools, release 13.0, V13.0.88"
        /*0030*/ 	.string	"Build cuda_13.0.r13.0/compiler.36424714_0"
        /*0030*/ 	.string	"-arch sm_100 -m 64 "



//--------------------- .note.nv.cuinfo           --------------------------
	.section	.note.nv.cuinfo,"",@"SHT_NOTE"
	.sectionflags	@"SHF_NOTE_NV_CUINFO"
        /*0018*/ 	.short	0x0002
        /*001a*/ 	.short	0x0064
        /*001c*/ 	.short	0x0082
	.zero		2


//--------------------- .nv.info                  --------------------------
	.section	.nv.info,"",@"SHT_CUDA_INFO"
	.align	4


	//----- nvinfo : EIATTR_REGCOUNT
	.align		4
        /*0000*/ 	.byte	0x04, 0x2f
        /*0002*/ 	.short	(.L_1 - .L_0)
	.align		4
.L_0:
        /*0004*/ 	.word	index@(_Z10gpu_run_dtdiiP8LeakyIAFPiP8AlphaSynP10AlphaSynNLS1_PdS1_)
        /*0008*/ 	.word	0x00000020


	//----- nvinfo : EIATTR_FRAME_SIZE
	.align		4
.L_1:
        /*000c*/ 	.byte	0x04, 0x11
        /*000e*/ 	.short	(.L_3 - .L_2)
	.align		4
.L_2:
        /*0010*/ 	.word	index@($__internal_2_$__cuda_sm20_div_rn_f64_full)
        /*0014*/ 	.word	0x00000000


	//----- nvinfo : EIATTR_FRAME_SIZE
	.align		4
.L_3:
        /*0018*/ 	.byte	0x04, 0x11
        /*001a*/ 	.short	(.L_5 - .L_4)
	.align		4
.L_4:
        /*001c*/ 	.word	index@(_Z10gpu_run_dtdiiP8LeakyIAFPiP8AlphaSynP10AlphaSynNLS1_PdS1_)
        /*0020*/ 	.word	0x00000000


	//----- nvinfo : EIATTR_REGCOUNT
	.align		4
.L_5:
        /*0024*/ 	.byte	0x04, 0x2f
        /*0026*/ 	.short	(.L_7 - .L_6)
	.align		4
.L_6:
        /*0028*/ 	.word	index@(_Z7gpu_runidiP8LeakyIAFPiiP8AlphaSynP10AlphaSynNLS1_S1_iiPd)
        /*002c*/ 	.word	0x00000030


	//----- nvinfo : EIATTR_FRAME_SIZE
	.align		4
.L_7:
        /*0030*/ 	.byte	0x04, 0x11
        /*0032*/ 	.short	(.L_9 - .L_8)
	.align		4
.L_8:
        /*0034*/ 	.word	index@($__internal_1_$__cuda_sm20_div_rn_f64_full)
        /*0038*/ 	.word	0x00000000


	//----- nvinfo : EIATTR_FRAME_SIZE
	.align		4
.L_9:
        /*003c*/ 	.byte	0x04, 0x11
        /*003e*/ 	.short	(.L_11 - .L_10)
	.align		4
.L_10:
        /*0040*/ 	.word	index@(_Z7gpu_runidiP8LeakyIAFPiiP8AlphaSynP10AlphaSynNLS1_S1_iiPd)
        /*0044*/ 	.word	0x00000000


	//----- nvinfo : EIATTR_REGCOUNT
	.align		4
.L_11:
        /*0048*/ 	.byte	0x04, 0x2f
        /*004a*/ 	.short	(.L_13 - .L_12)
	.align		4
.L_12:
        /*004c*/ 	.word	index@(_Z8spk_rateiffiPiPd)
        /*0050*/ 	.word	0x00000020


	//----- nvinfo : EIATTR_FRAME_SIZE
	.align		4
.L_13:
        /*0054*/ 	.byte	0x04, 0x11
        /*0056*/ 	.short	(.L_15 - .L_14)
	.align		4
.L_14:
        /*0058*/ 	.word	index@($__internal_0_$__cuda_sm3x_div_rn_noftz_f32_slowpath)
        /*005c*/ 	.word	0x00000000


	//----- nvinfo : EIATTR_FRAME_SIZE
	.align		4
.L_15:
        /*0060*/ 	.byte	0x04, 0x11
        /*0062*/ 	.short	(.L_17 - .L_16)
	.align		4
.L_16:
        /*0064*/ 	.word	index@(_Z8spk_rateiffiPiPd)
        /*0068*/ 	.word	0x00000000


	//----- nvinfo : EIATTR_MIN_STACK_SIZE
	.align		4
.L_17:
        /*006c*/ 	.byte	0x04, 0x12
        /*006e*/ 	.short	(.L_19 - .L_18)
	.align		4
.L_18:
        /*0070*/ 	.word	index@(_Z8spk_rateiffiPiPd)
        /*0074*/ 	.word	0x00000000


	//----- nvinfo : EIATTR_MIN_STACK_SIZE
	.align		4
.L_19:
        /*0078*/ 	.byte	0x04, 0x12
        /*007a*/ 	.short	(.L_21 - .L_20)
	.align		4
.L_20:
        /*007c*/ 	.word	index@(_Z7gpu_runidiP8LeakyIAFPiiP8AlphaSynP10AlphaSynNLS1_S1_iiPd)
        /*0080*/ 	.word	0x00000000


	//----- nvinfo : EIATTR_MIN_STACK_SIZE
	.align		4
.L_21:
        /*0084*/ 	.byte	0x04, 0x12
        /*0086*/ 	.short	(.L_23 - .L_22)
	.align		4
.L_22:
        /*0088*/ 	.word	index@(_Z10gpu_run_dtdiiP8LeakyIAFPiP8AlphaSynP10AlphaSynNLS1_PdS1_)
        /*008c*/ 	.word	0x00000000
.L_23:


//--------------------- .nv.compat                --------------------------
	.section	.nv.compat,"",@"SHT_CUDA_COMPAT_INFO"
	.align	4
        /*0000*/ 	.byte	0x02, 0x09, 0x00, 0x00, 0x02, 0x02, 0x01, 0x00, 0x02, 0x05, 0x05, 0x00, 0x03, 0x07, 0x01, 0x01
        /*0010*/ 	.byte	0x02, 0x03, 0x00, 0x00, 0x02, 0x06, 0x01, 0x00, 0x04, 0x0b, 0x08, 0x00, 0x01, 0x00, 0x00, 0x00
        /*0020*/ 	.byte	0x00, 0x00, 0x00, 0x00


//--------------------- .nv.info._Z8spk_rateiffiPiPd --------------------------
	.section	.nv.info._Z8spk_rateiffiPiPd,"",@"SHT_CUDA_INFO"
	.sectionflags	@""
	.align	4


	//----- nvinfo : EIATTR_CUDA_API_VERSION
	.align		4
        /*0000*/ 	.byte	0x04, 0x37
        /*0002*/ 	.short	(.L_25 - .L_24)
.L_24:
        /*0004*/ 	.word	0x00000082


	//----- nvinfo : EIATTR_KPARAM_INFO
	.align		4
.L_25:
        /*0008*/ 	.byte	0x04, 0x17
        /*000a*/ 	.short	(.L_27 - .L_26)
.L_26:
        /*000c*/ 	.word	0x00000000
        /*0010*/ 	.short	0x0005
        /*0012*/ 	.short	0x0018
        /*0014*/ 	.byte	0x00, 0xf5, 0x21, 0x00


	//----- nvinfo : EIATTR_KPARAM_INFO
	.align		4
.L_27:
        /*0018*/ 	.byte	0x04, 0x17
        /*001a*/ 	.short	(.L_29 - .L_28)
.L_28:
        /*001c*/ 	.word	0x00000000
        /*0020*/ 	.short	0x0004
        /*0022*/ 	.short	0x0010
        /*0024*/ 	.byte	0x00, 0xf5, 0x21, 0x00


	//----- nvinfo : EIATTR_KPARAM_INFO
	.align		4
.L_29:
        /*0028*/ 	.byte	0x04, 0x17
        /*002a*/ 	.short	(.L_31 - .L_30)
.L_30:
        /*002c*/ 	.word	0x00000000
        /*0030*/ 	.short	0x0003
        /*0032*/ 	.short	0x000c
        /*0034*/ 	.byte	0x00, 0xf0, 0x11, 0x00


	//----- nvinfo : EIATTR_KPARAM_INFO
	.align		4
.L_31:
        /*0038*/ 	.byte	0x04, 0x17
        /*003a*/ 	.short	(.L_33 - .L_32)
.L_32:
        /*003c*/ 	.word	0x00000000
        /*0040*/ 	.short	0x0002
        /*0042*/ 	.short	0x0008
        /*0044*/ 	.byte	0x00, 0xf0, 0x11, 0x00


	//----- nvinfo : EIATTR_KPARAM_INFO
	.align		4
.L_33:
        /*0048*/ 	.byte	0x04, 0x17
        /*004a*/ 	.short	(.L_35 - .L_34)
.L_34:
        /*004c*/ 	.word	0x00000000
        /*0050*/ 	.short	0x0001
        /*0052*/ 	.short	0x0004
        /*0054*/ 	.byte	0x00, 0xf0, 0x11, 0x00


	//----- nvinfo : EIATTR_KPARAM_INFO
	.align		4
.L_35:
        /*0058*/ 	.byte	0x04, 0x17
        /*005a*/ 	.short	(.L_37 - .L_36)
.L_36:
        /*005c*/ 	.word	0x00000000
        /*0060*/ 	.short	0x0000
        /*0062*/ 	.short	0x0000
        /*0064*/ 	.byte	0x00, 0xf0, 0x11, 0x00


	//----- nvinfo : EIATTR_SPARSE_MMA_MASK
	.align		4
.L_37:
        /*0068*/ 	.byte	0x03, 0x50
        /*006a*/ 	.short	0x0000


	//----- nvinfo : EIATTR_MAXREG_COUNT
	.align		4
        /*006c*/ 	.byte	0x03, 0x1b
        /*006e*/ 	.short	0x00ff


	//----- nvinfo : EIATTR_MERCURY_ISA_VERSION
	.align		4
        /*0070*/ 	.byte	0x03, 0x5f
        /*0072*/ 	.short	0x0101


	//----- nvinfo : EIATTR_VRC_CTA_INIT_COUNT
	.align		4
        /*0074*/ 	.byte	0x02, 0x4a
	.zero		1
	.zero		1


	//----- nvinfo : EIATTR_EXIT_INSTR_OFFSETS
	.align		4
        /*0078*/ 	.byte	0x04, 0x1c
        /*007a*/ 	.short	(.L_39 - .L_38)


	//   ....[0]....
.L_38:
        /*007c*/ 	.word	0x00000190


	//   ....[1]....
        /*0080*/ 	.word	0x000001e0


	//   ....[2]....
        /*0084*/ 	.word	0x00000dc0


	//----- nvinfo : EIATTR_CRS_STACK_SIZE
	.align		4
.L_39:
        /*0088*/ 	.byte	0x04, 0x1e
        /*008a*/ 	.short	(.L_41 - .L_40)
.L_40:
        /*008c*/ 	.word	0x00000000


	//----- nvinfo : EIATTR_CBANK_PARAM_SIZE
	.align		4
.L_41:
        /*0090*/ 	.byte	0x03, 0x19
        /*0092*/ 	.short	0x0020


	//----- nvinfo : EIATTR_PARAM_CBANK
	.align		4
        /*0094*/ 	.byte	0x04, 0x0a
        /*0096*/ 	.short	(.L_43 - .L_42)
	.align		4
.L_42:
        /*0098*/ 	.word	index@(.nv.constant0._Z8spk_rateiffiPiPd)
        /*009c*/ 	.short	0x0380
        /*009e*/ 	.short	0x0020


	//----- nvinfo : EIATTR_SW_WAR
	.align		4
.L_43:
        /*00a0*/ 	.byte	0x04, 0x36
        /*00a2*/ 	.short	(.L_45 - .L_44)
.L_44:
        /*00a4*/ 	.word	0x00000008
.L_45:


//--------------------- .nv.info._Z7gpu_runidiP8LeakyIAFPiiP8AlphaSynP10AlphaSynNLS1_S1_iiPd --------------------------
	.section	.nv.info._Z7gpu_runidiP8LeakyIAFPiiP8AlphaSynP10AlphaSynNLS1_S1_iiPd,"",@"SHT_CUDA_INFO"
	.sectionflags	@""
	.align	4


	//----- nvinfo : EIATTR_CUDA_API_VERSION
	.align		4
        /*0000*/ 	.byte	0x04, 0x37
        /*0002*/ 	.short	(.L_47 - .L_46)
.L_46:
        /*0004*/ 	.word	0x00000082


	//----- nvinfo : EIATTR_KPARAM_INFO
	.align		4
.L_47:
        /*0008*/ 	.byte	0x04, 0x17
        /*000a*/ 	.short	(.L_49 - .L_48)
.L_48:
        /*000c*/ 	.word	0x00000000
        /*0010*/ 	.short	0x000c
        /*0012*/ 	.short	0x0058
        /*0014*/ 	.byte	0x00, 0xf5, 0x21, 0x00


	//----- nvinfo : EIATTR_KPARAM_INFO
	.align		4
.L_49:
        /*0018*/ 	.byte	0x04, 0x17
        /*001a*/ 	.short	(.L_51 - .L_50)
.L_50:
        /*001c*/ 	.word	0x00000000
        /*0020*/ 	.short	0x000b
        /*0022*/ 	.short	0x0054
        /*0024*/ 	.byte	0x00, 0xf0, 0x11, 0x00


	//----- nvinfo : EIATTR_KPARAM_INFO
	.align		4
.L_51:
        /*0028*/ 	.byte	0x04, 0x17
        /*002a*/ 	.short	(.L_53 - .L_52)
.L_52:
        /*002c*/ 	.word	0x00000000
        /*0030*/ 	.short	0x000a
        /*0032*/ 	.short	0x0050
        /*0034*/ 	.byte	0x00, 0xf0, 0x11, 0x00


	//----- nvinfo : EIATTR_KPARAM_INFO
	.align		4
.L_53:
        /*0038*/ 	.byte	0x04, 0x17
        /*003a*/ 	.short	(.L_55 - .L_54)
.L_54:
        /*003c*/ 	.word	0x00000000
        /*0040*/ 	.short	0x0009
        /*0042*/ 	.short	0x0048
        /*0044*/ 	.byte	0x00, 0xf5, 0x21, 0x00


	//----- nvinfo : EIATTR_KPARAM_INFO
	.align		4
.L_55:
        /*0048*/ 	.byte	0x04, 0x17
        /*004a*/ 	.short	(.L_57 - .L_56)
.L_56:
        /*004c*/ 	.word	0x00000000
        /*0050*/ 	.short	0x0008
        /*0052*/ 	.short	0x0040
        /*0054*/ 	.byte	0x00, 0xf5, 0x21, 0x00


	//----- nvinfo : EIATTR_KPARAM_INFO
	.align		4
.L_57:
        /*0058*/ 	.byte	0x04, 0x17
        /*005a*/ 	.short	(.L_59 - .L_58)
.L_58:
        /*005c*/ 	.word	0x00000000
        /*0060*/ 	.short	0x0007
        /*0062*/ 	.short	0x0038
        /*0064*/ 	.byte	0x00, 0xf5, 0x21, 0x00


	//----- nvinfo : EIATTR_KPARAM_INFO
	.align		4
.L_59:
        /*0068*/ 	.byte	0x04, 0x17
        /*006a*/ 	.short	(.L_61 - .L_60)
.L_60:
        /*006c*/ 	.word	0x00000000
        /*0070*/ 	.short	0x0006
        /*0072*/ 	.short	0x0030
        /*0074*/ 	.byte	0x00, 0xf5, 0x21, 0x00


	//----- nvinfo : EIATTR_KPARAM_INFO
	.align		4
.L_61:
        /*0078*/ 	.byte	0x04, 0x17
        /*007a*/ 	.short	(.L_63 - .L_62)
.L_62:
        /*007c*/ 	.word	0x00000000
        /*0080*/ 	.short	0x0005
        /*0082*/ 	.short	0x0028
        /*0084*/ 	.byte	0x00, 0xf0, 0x11, 0x00


	//----- nvinfo : EIATTR_KPARAM_INFO
	.align		4
.L_63:
        /*0088*/ 	.byte	0x04, 0x17
        /*008a*/ 	.short	(.L_65 - .L_64)
.L_64:
        /*008c*/ 	.word	0x00000000
        /*0090*/ 	.short	0x0004
        /*0092*/ 	.short	0x0020
        /*0094*/ 	.byte	0x00, 0xf5, 0x21, 0x00


	//----- nvinfo : EIATTR_KPARAM_INFO
	.align		4
.L_65:
        /*0098*/ 	.byte	0x04, 0x17
        /*009a*/ 	.short	(.L_67 - .L_66)
.L_66:
        /*009c*/ 	.word	0x00000000
        /*00a0*/ 	.short	0x0003
        /*00a2*/ 	.short	0x0018
        /*00a4*/ 	.byte	0x00, 0xf5, 0x21, 0x00


	//----- nvinfo : EIATTR_KPARAM_INFO
	.align		4
.L_67:
        /*00a8*/ 	.byte	0x04, 0x17
        /*00aa*/ 	.short	(.L_69 - .L_68)
.L_68:
        /*00ac*/ 	.word	0x00000000
        /*00b0*/ 	.short	0x0002
        /*00b2*/ 	.short	0x0010
        /*00b4*/ 	.byte	0x00, 0xf0, 0x11, 0x00


	//----- nvinfo : EIATTR_KPARAM_INFO
	.align		4
.L_69:
        /*00b8*/ 	.byte	0x04, 0x17
        /*00ba*/ 	.short	(.L_71 - .L_70)
.L_70:
        /*00bc*/ 	.word	0x00000000
        /*00c0*/ 	.short	0x0001
        /*00c2*/ 	.short	0x0008
        /*00c4*/ 	.byte	0x00, 0xf0, 0x21, 0x00


	//----- nvinfo : EIATTR_KPARAM_INFO
	.align		4
.L_71:
        /*00c8*/ 	.byte	0x04, 0x17
        /*00ca*/ 	.short	(.L_73 - .L_72)
.L_72:
        /*00cc*/ 	.word	0x00000000
        /*00d0*/ 	.short	0x0000
        /*00d2*/ 	.short	0x0000
        /*00d4*/ 	.byte	0x00, 0xf0, 0x11, 0x00


	//----- nvinfo : EIATTR_SPARSE_MMA_MASK
	.align		4
.L_73:
        /*00d8*/ 	.byte	0x03, 0x50
        /*00da*/ 	.short	0x0000


	//----- nvinfo : EIATTR_MAXREG_COUNT
	.align		4
        /*00dc*/ 	.byte	0x03, 0x1b
        /*00de*/ 	.short	0x00ff


	//----- nvinfo : EIATTR_NUM_BARRIERS
	.align		4
        /*00e0*/ 	.byte	0x02, 0x4c
        /*00e2*/ 	.byte	0x01
	.zero		1


	//----- nvinfo : EIATTR_MERCURY_ISA_VERSION
	.align		4
        /*00e4*/ 	.byte	0x03, 0x5f
        /*00e6*/ 	.short	0x0101


	//----- nvinfo : EIATTR_VRC_CTA_INIT_COUNT
	.align		4
        /*00e8*/ 	.byte	0x02, 0x4a
	.zero		1
	.zero		1


	//----- nvinfo : EIATTR_EXIT_INSTR_OFFSETS
	.align		4
        /*00ec*/ 	.byte	0x04, 0x1c
        /*00ee*/ 	.short	(.L_75 - .L_74)


	//   ....[0]....
.L_74:
        /*00f0*/ 	.word	0x00000760


	//   ....[1]....
        /*00f4*/ 	.word	0x000020f0


	//----- nvinfo : EIATTR_CRS_STACK_SIZE
	.align		4
.L_75:
        /*00f8*/ 	.byte	0x04, 0x1e
        /*00fa*/ 	.short	(.L_77 - .L_76)
.L_76:
        /*00fc*/ 	.word	0x00000000


	//----- nvinfo : EIATTR_CBANK_PARAM_SIZE
	.align		4
.L_77:
        /*0100*/ 	.byte	0x03, 0x19
        /*0102*/ 	.short	0x0060


	//----- nvinfo : EIATTR_PARAM_CBANK
	.align		4
        /*0104*/ 	.byte	0x04, 0x0a
        /*0106*/ 	.short	(.L_79 - .L_78)
	.align		4
.L_78:
        /*0108*/ 	.word	index@(.nv.constant0._Z7gpu_runidiP8LeakyIAFPiiP8AlphaSynP10AlphaSynNLS1_S1_iiPd)
        /*010c*/ 	.short	0x0380
        /*010e*/ 	.short	0x0060


	//----- nvinfo : EIATTR_SW_WAR
	.align		4
.L_79:
        /*0110*/ 	.byte	0x04, 0x36
        /*0112*/ 	.short	(.L_81 - .L_80)
.L_80:
        /*0114*/ 	.word	0x00000008
.L_81:


//--------------------- .nv.info._Z10gpu_run_dtdiiP8LeakyIAFPiP8AlphaSynP10AlphaSynNLS1_PdS1_ --------------------------
	.section	.nv.info._Z10gpu_run_dtdiiP8LeakyIAFPiP8AlphaSynP10AlphaSynNLS1_PdS1_,"",@"SHT_CUDA_INFO"
	.sectionflags	@""
	.align	4


	//----- nvinfo : EIATTR_CUDA_API_VERSION
	.align		4
        /*0000*/ 	.byte	0x04, 0x37
        /*0002*/ 	.short	(.L_83 - .L_82)
.L_82:
        /*0004*/ 	.word	0x00000082


	//----- nvinfo : EIATTR_KPARAM_INFO
	.align		4
.L_83:
        /*0008*/ 	.byte	0x04, 0x17
        /*000a*/ 	.short	(.L_85 - .L_84)
.L_84:
        /*000c*/ 	.word	0x00000000
        /*0010*/ 	.short	0x0009
        /*0012*/ 	.short	0x0040
        /*0014*/ 	.byte	0x00, 0xf5, 0x21, 0x00


	//----- nvinfo : EIATTR_KPARAM_INFO
	.align		4
.L_85:
        /*0018*/ 	.byte	0x04, 0x17
        /*001a*/ 	.short	(.L_87 - .L_86)
.L_86:
        /*001c*/ 	.word	0x00000000
        /*0020*/ 	.short	0x0008
        /*0022*/ 	.short	0x0038
        /*0024*/ 	.byte	0x00, 0xf5, 0x21, 0x00


	//----- nvinfo : EIATTR_KPARAM_INFO
	.align		4
.L_87:
        /*0028*/ 	.byte	0x04, 0x17
        /*002a*/ 	.short	(.L_89 - .L_88)
.L_88:
        /*002c*/ 	.word	0x00000000
        /*0030*/ 	.short	0x0007
        /*0032*/ 	.short	0x0030
        /*0034*/ 	.byte	0x00, 0xf5, 0x21, 0x00


	//----- nvinfo : EIATTR_KPARAM_INFO
	.align		4
.L_89:
        /*0038*/ 	.byte	0x04, 0x17
        /*003a*/ 	.short	(.L_91 - .L_90)
.L_90:
        /*003c*/ 	.word	0x00000000
        /*0040*/ 	.short	0x0006
        /*0042*/ 	.short	0x0028
        /*0044*/ 	.byte	0x00, 0xf5, 0x21, 0x00


	//----- nvinfo : EIATTR_KPARAM_INFO
	.align		4
.L_91:
        /*0048*/ 	.byte	0x04, 0x17
        /*004a*/ 	.short	(.L_93 - .L_92)
.L_92:
        /*004c*/ 	.word	0x00000000
        /*0050*/ 	.short	0x0005
        /*0052*/ 	.short	0x0020
        /*0054*/ 	.byte	0x00, 0xf5, 0x21, 0x00


	//----- nvinfo : EIATTR_KPARAM_INFO
	.align		4
.L_93:
        /*0058*/ 	.byte	0x04, 0x17
        /*005a*/ 	.short	(.L_95 - .L_94)
.L_94:
        /*005c*/ 	.word	0x00000000
        /*0060*/ 	.short	0x0004
        /*0062*/ 	.short	0x0018
        /*0064*/ 	.byte	0x00, 0xf5, 0x21, 0x00


	//----- nvinfo : EIATTR_KPARAM_INFO
	.align		4
.L_95:
        /*0068*/ 	.byte	0x04, 0x17
        /*006a*/ 	.short	(.L_97 - .L_96)
.L_96:
        /*006c*/ 	.word	0x00000000
        /*0070*/ 	.short	0x0003
        /*0072*/ 	.short	0x0010
        /*0074*/ 	.byte	0x00, 0xf5, 0x21, 0x00


	//----- nvinfo : EIATTR_KPARAM_INFO
	.align		4
.L_97:
        /*0078*/ 	.byte	0x04, 0x17
        /*007a*/ 	.short	(.L_99 - .L_98)
.L_98:
        /*007c*/ 	.word	0x00000000
        /*0080*/ 	.short	0x0002
        /*0082*/ 	.short	0x000c
        /*0084*/ 	.byte	0x00, 0xf0, 0x11, 0x00


	//----- nvinfo : EIATTR_KPARAM_INFO
	.align		4
.L_99:
        /*0088*/ 	.byte	0x04, 0x17
        /*008a*/ 	.short	(.L_101 - .L_100)
.L_100:
        /*008c*/ 	.word	0x00000000
        /*0090*/ 	.short	0x0001
        /*0092*/ 	.short	0x0008
        /*0094*/ 	.byte	0x00, 0xf0, 0x11, 0x00


	//----- nvinfo : EIATTR_KPARAM_INFO
	.align		4
.L_101:
        /*0098*/ 	.byte	0x04, 0x17
        /*009a*/ 	.short	(.L_103 - .L_102)
.L_102:
        /*009c*/ 	.word	0x00000000
        /*00a0*/ 	.short	0x0000
        /*00a2*/ 	.short	0x0000
        /*00a4*/ 	.byte	0x00, 0xf0, 0x21, 0x00


	//----- nvinfo : EIATTR_SPARSE_MMA_MASK
	.align		4
.L_103:
        /*00a8*/ 	.byte	0x03, 0x50
        /*00aa*/ 	.short	0x0000


	//----- nvinfo : EIATTR_MAXREG_COUNT
	.align		4
        /*00ac*/ 	.byte	0x03, 0x1b
        /*00ae*/ 	.short	0x00ff


	//----- nvinfo : EIATTR_NUM_BARRIERS
	.align		4
        /*00b0*/ 	.byte	0x02, 0x4c
        /*00b2*/ 	.byte	0x01
	.zero		1


	//----- nvinfo : EIATTR_MERCURY_ISA_VERSION
	.align		4
        /*00b4*/ 	.byte	0x03, 0x5f
        /*00b6*/ 	.short	0x0101


	//----- nvinfo : EIATTR_VRC_CTA_INIT_COUNT
	.align		4
        /*00b8*/ 	.byte	0x02, 0x4a
	.zero		1
	.zero		1


	//----- nvinfo : EIATTR_EXIT_INSTR_OFFSETS
	.align		4
        /*00bc*/ 	.byte	0x04, 0x1c
        /*00be*/ 	.short	(.L_105 - .L_104)


	//   ....[0]....
.L_104:
        /*00c0*/ 	.word	0x00000c30


	//   ....[1]....
        /*00c4*/ 	.word	0x00001250


	//   ....[2]....
        /*00c8*/ 	.word	0x000012a0


	//----- nvinfo : EIATTR_CRS_STACK_SIZE
	.align		4
.L_105:
        /*00cc*/ 	.byte	0x04, 0x1e
        /*00ce*/ 	.short	(.L_107 - .L_106)
.L_106:
        /*00d0*/ 	.word	0x00000000


	//----- nvinfo : EIATTR_CBANK_PARAM_SIZE
	.align		4
.L_107:
        /*00d4*/ 	.byte	0x03, 0x19
        /*00d6*/ 	.short	0x0048


	//----- nvinfo : EIATTR_PARAM_CBANK
	.align		4
        /*00d8*/ 	.byte	0x04, 0x0a
        /*00da*/ 	.short	(.L_109 - .L_108)
	.align		4
.L_108:
        /*00dc*/ 	.word	index@(.nv.constant0._Z10gpu_run_dtdiiP8LeakyIAFPiP8AlphaSynP10AlphaSynNLS1_PdS1_)
        /*00e0*/ 	.short	0x0380
        /*00e2*/ 	.short	0x0048


	//----- nvinfo : EIATTR_SW_WAR
	.align		4
.L_109:
        /*00e4*/ 	.byte	0x04, 0x36
        /*00e6*/ 	.short	(.L_111 - .L_110)
.L_110:
        /*00e8*/ 	.word	0x00000008
.L_111:


//--------------------- .nv.callgraph             --------------------------
	.section	.nv.callgraph,"",@"SHT_CUDA_CALLGRAPH"
	.align	4
	.sectionentsize	8
	.align		4
        /*0000*/ 	.word	0x00000000
	.align		4
        /*0004*/ 	.word	0xffffffff
	.align		4
        /*0008*/ 	.word	0x00000000
	.align		4
        /*000c*/ 	.word	0xfffffffe
	.align		4
        /*0010*/ 	.word	0x00000000
	.align		4
        /*0014*/ 	.word	0xfffffffd
	.align		4
        /*0018*/ 	.word	0x00000000
	.align		4
        /*001c*/ 	.word	0xfffffffc


//--------------------- .text._Z8spk_rateiffiPiPd --------------------------
	.section	.text._Z8spk_rateiffiPiPd,"ax",@progbits
	.align	128
        .global         _Z8spk_rateiffiPiPd
        .type           _Z8spk_rateiffiPiPd,@function
        .size           _Z8spk_rateiffiPiPd,(.L_x_87 - _Z8spk_rateiffiPiPd)
        .other          _Z8spk_rateiffiPiPd,@"STO_CUDA_ENTRY STV_DEFAULT"
_Z8spk_rateiffiPiPd:
.text._Z8spk_rateiffiPiPd:
[----:B------:R-:W-:Y:S08]  /*0000*/  LDC R1, c[0x0][0x37c] ;  /* 0x0000df00ff017b82 */ /* 0x000ff00000000800 */
[----:B------:R-:W0:Y:S01]  /*0010*/  LDC R6, c[0x0][0x384] ;  /* 0x0000e100ff067b82 */ /* 0x000e220000000800 */
[----:B------:R-:W1:Y:S01]  /*0020*/  LDCU UR5, c[0x0][0x388] ;  /* 0x00007100ff0577ac */ /* 0x000e620008000800 */
[----:B------:R-:W2:Y:S01]  /*0030*/  S2R R0, SR_TID.X ;  /* 0x0000000000007919 */ /* 0x000ea20000002100 */
[----:B------:R-:W2:Y:S01]  /*0040*/  LDCU UR4, c[0x0][0x360] ;  /* 0x00006c00ff0477ac */ /* 0x000ea20008000800 */
[----:B------:R-:W2:Y:S01]  /*0050*/  S2R R5, SR_TID.Y ;  /* 0x0000000000057919 */ /* 0x000ea20000002200 */
[----:B-1----:R-:W-:Y:S01]  /*0060*/  IMAD.U32 R7, RZ, RZ, UR5 ;  /* 0x00000005ff077e24 */ /* 0x002fe2000f8e00ff */
[----:B0-----:R-:W0:Y:S08]  /*0070*/  MUFU.RCP R2, R6 ;  /* 0x0000000600027308 */ /* 0x001e300000001000 */
[----:B------:R-:W1:Y:S01]  /*0080*/  FCHK P0, R7, R6 ;  /* 0x0000000607007302 */ /* 0x000e620000000000 */
[----:B--2---:R-:W-:-:S02]  /*0090*/  IMAD R0, R5, UR4, R0 ;  /* 0x0000000405007c24 */ /* 0x004fc4000f8e0200 */
[----:B0-----:R-:W-:-:S04]  /*00a0*/  FFMA R3, R2, -R6, 1 ;  /* 0x3f80000002037423 */ /* 0x001fc80000000806 */
[----:B------:R-:W-:-:S04]  /*00b0*/  FFMA R2, R2, R3, R2 ;  /* 0x0000000302027223 */ /* 0x000fc80000000002 */
[----:B------:R-:W-:-:S04]  /*00c0*/  FFMA R3, R2, UR5, RZ ;  /* 0x0000000502037c23 */ /* 0x000fc800080000ff */
[----:B------:R-:W-:-:S04]  /*00d0*/  FFMA R4, R3, -R6, UR5 ;  /* 0x0000000503047e23 */ /* 0x000fc80008000806 */
[----:B------:R-:W-:Y:S01]  /*00e0*/  FFMA R3, R2, R4, R3 ;  /* 0x0000000402037223 */ /* 0x000fe20000000003 */
[----:B-1----:R-:W-:Y:S06]  /*00f0*/  @!P0 BRA `(.L_x_0) ;  /* 0x00000000001c8947 */ /* 0x002fec0003800000 */
[----:B------:R-:W0:Y:S01]  /*0100*/  LDCU UR4, c[0x0][0x388] ;  /* 0x00007100ff0477ac */ /* 0x000e220008000800 */
[----:B------:R-:W-:Y:S01]  /*0110*/  MOV R12, 0x160 ;  /* 0x00000160000c7802 */ /* 0x000fe20000000f00 */
[----:B------:R-:W1:Y:S01]  /*0120*/  LDCU UR5, c[0x0][0x384] ;  /* 0x00007080ff0577ac */ /* 0x000e620008000800 */
[----:B0-----:R-:W-:Y:S02]  /*0130*/  IMAD.U32 R10, RZ, RZ, UR4 ;  /* 0x00000004ff0a7e24 */ /* 0x001fe4000f8e00ff */
[----:B-1----:R-:W-:-:S07]  /*0140*/  IMAD.U32 R11, RZ, RZ, UR5 ;  /* 0x00000005ff0b7e24 */ /* 0x002fce000f8e00ff */
[----:B------:R-:W-:Y:S05]  /*0150*/  CALL.REL.NOINC `($__internal_0_$__cuda_sm3x_div_rn_noftz_f32_slowpath) ;  /* 0x0000000c001c7944 */ /* 0x000fea0003c00000 */
[----:B------:R-:W-:-:S07]  /*0160*/  IMAD.MOV.U32 R3, RZ, RZ, R10 ;  /* 0x000000ffff037224 */ /* 0x000fce00078e000a */
.L_x_0:
[----:B------:R-:W0:Y:S02]  /*0170*/  LDCU UR6, c[0x0][0x38c] ;  /* 0x00007180ff0677ac */ /* 0x000e240008000800 */
[----:B0-----:R-:W-:-:S13]  /*0180*/  ISETP.GE.AND P0, PT, R0, UR6, PT ;  /* 0x0000000600007c0c */ /* 0x001fda000bf06270 */
[----:B------:R-:W-:Y:S05]  /*0190*/  @P0 EXIT ;  /* 0x000000000000094d */ /* 0x000fea0003800000 */
[----:B------:R-:W0:Y:S01]  /*01a0*/  LDCU UR4, c[0x0][0x380] ;  /* 0x00007000ff0477ac */ /* 0x000e220008000800 */
[----:B------:R-:W0:Y:S02]  /*01b0*/  F2I.TRUNC.NTZ R3, R3 ;  /* 0x0000000300037305 */ /* 0x000e24000020f100 */
[----:B0-----:R-:W-:-:S04]  /*01c0*/  IADD3 R2, PT, PT, -R3, UR4, RZ ;  /* 0x0000000403027c10 */ /* 0x001fc8000fffe1ff */
[----:B------:R-:W-:-:S13]  /*01d0*/  ISETP.GE.AND P0, PT, R3, R2, PT ;  /* 0x000000020300720c */ /* 0x000fda0003f06270 */
[----:B------:R-:W-:Y:S05]  /*01e0*/  @P0 EXIT ;  /* 0x000000000000094d */ /* 0x000fea0003800000 */
[C---:B------:R-:W-:Y:S01]  /*01f0*/  IMAD R9, R3.reuse, UR6, R0 ;  /* 0x0000000603097c24 */ /* 0x040fe2000f8e0200 */
[C---:B------:R-:W-:Y:S01]  /*0200*/  ISETP.GT.AND P0, PT, R3.reuse, RZ, PT ;  /* 0x000000ff0300720c */ /* 0x040fe20003f04270 */
[----:B------:R-:W-:Y:S01]  /*0210*/  IMAD.MOV.U32 R6, RZ, RZ, RZ ;  /* 0x000000ffff067224 */ /* 0x000fe200078e00ff */
[----:B------:R-:W-:Y:S01]  /*0220*/  IADD3 R4, PT, PT, R3, 0x1, RZ ;  /* 0x0000000103047810 */ /* 0x000fe20007ffe0ff */
[----:B------:R-:W0:Y:S01]  /*0230*/  LDCU.64 UR4, c[0x0][0x358] ;  /* 0x00006b00ff0477ac */ /* 0x000e220008000a00 */
[----:B------:R-:W-:Y:S02]  /*0240*/  PRMT R5, RZ, 0x7610, R5 ;  /* 0x00007610ff057816 */ /* 0x000fe40000000005 */
[----:B------:R-:W-:Y:S02]  /*0250*/  PRMT R7, RZ, 0x7610, R7 ;  /* 0x00007610ff077816 */ /* 0x000fe40000000007 */
[----:B------:R-:W-:-:S07]  /*0260*/  SEL R8, R9, R0, P0 ;  /* 0x0000000009087207 */ /* 0x000fce0000000000 */
.L_x_14:
[C---:B------:R-:W-:Y:S01]  /*0270*/  ISETP.GE.AND P0, PT, R3.reuse, 0x1, PT ;  /* 0x000000010300780c */ /* 0x040fe20003f06270 */
[C---:B-1----:R-:W-:Y:S01]  /*0280*/  IMAD R10, R3.reuse, R6, RZ ;  /* 0x00000006030a7224 */ /* 0x042fe200078e02ff */
[----:B------:R-:W-:Y:S01]  /*0290*/  BSSY.RECONVERGENT B0, `(.L_x_1) ;  /* 0x0000095000007945 */ /* 0x000fe20003800200 */
[----:B------:R-:W-:Y:S02]  /*02a0*/  IMAD.MOV.U32 R11, RZ, RZ, RZ ;  /* 0x000000ffff0b7224 */ /* 0x000fe400078e00ff */
[----:B------:R-:W-:-:S08]  /*02b0*/  IMAD R9, R3, 0x2, R10 ;  /* 0x0000000203097824 */ /* 0x000fd000078e020a */
[----:B------:R-:W-:Y:S05]  /*02c0*/  @!P0 BRA `(.L_x_2) ;  /* 0x0000000800448947 */ /* 0x000fea0003800000 */
[----:B------:R-:W-:Y:S01]  /*02d0*/  IMAD.IADD R11, R9, 0x1, -R3 ;  /* 0x00000001090b7824 */ /* 0x000fe200078e0a03 */
[----:B------:R-:W-:Y:S01]  /*02e0*/  VIADDMNMX R10, R4, R10, R9, !PT ;  /* 0x0000000a040a7246 */ /* 0x000fe20007800109 */
[----:B------:R-:W-:Y:S01]  /*02f0*/  BSSY.RECONVERGENT B1, `(.L_x_3) ;  /* 0x0000038000017945 */ /* 0x000fe20003800200 */
[----:B------:R-:W-:Y:S02]  /*0300*/  IMAD.MOV.U32 R22, RZ, RZ, RZ ;  /* 0x000000ffff167224 */ /* 0x000fe400078e00ff */
[C---:B------:R-:W-:Y:S01]  /*0310*/  IADD3 R12, PT, PT, -R10.reuse, R11, RZ ;  /* 0x0000000b0a0c7210 */ /* 0x040fe20007ffe1ff */
[----:B------:R-:W-:-:S03]  /*0320*/  IMAD.IADD R11, R10, 0x1, -R11 ;  /* 0x000000010a0b7824 */ /* 0x000fc600078e0a0b */
[----:B------:R-:W-:Y:S02]  /*0330*/  ISETP.GT.U32.AND P0, PT, R12, -0x10, PT ;  /* 0xfffffff00c00780c */ /* 0x000fe40003f04070 */
[----:B------:R-:W-:-:S11]  /*0340*/  LOP3.LUT P1, RZ, R11, 0xf, RZ, 0xc0, !PT ;  /* 0x0000000f0bff7812 */ /* 0x000fd6000782c0ff */
[----:B------:R-:W-:Y:S05]  /*0350*/  @P0 BRA `(.L_x_4) ;  /* 0x0000000000c40947 */ /* 0x000fea0003800000 */
[----:B------:R-:W-:Y:S01]  /*0360*/  LOP3.LUT R11, R11, 0xfffffff0, RZ, 0xc0, !PT ;  /* 0xfffffff00b0b7812 */ /* 0x000fe200078ec0ff */
[----:B------:R-:W-:-:S04]  /*0370*/  IMAD.MOV.U32 R22, RZ, RZ, RZ ;  /* 0x000000ffff167224 */ /* 0x000fc800078e00ff */
[----:B------:R-:W-:-:S07]  /*0380*/  IMAD.MOV R11, RZ, RZ, -R11 ;  /* 0x000000ffff0b7224 */ /* 0x000fce00078e0a0b */
.L_x_5:
[----:B------:R-:W1:Y:S08]  /*0390*/  LDC.64 R26, c[0x0][0x390] ;  /* 0x0000e400ff1a7b82 */ /* 0x000e700000000a00 */
[----:B------:R-:W2:Y:S01]  /*03a0*/  LDC R23, c[0x0][0x38c] ;  /* 0x0000e300ff177b82 */ /* 0x000ea20000000800 */
[----:B-1----:R-:W-:-:S04]  /*03b0*/  IMAD.WIDE R26, R8, 0x4, R26 ;  /* 0x00000004081a7825 */ /* 0x002fc800078e021a */
[C---:B--2---:R-:W-:Y:S02]  /*03c0*/  IMAD.WIDE R12, R23.reuse, 0x4, R26 ;  /* 0x00000004170c7825 */ /* 0x044fe400078e021a */
[----:B0-----:R-:W2:Y:S02]  /*03d0*/  LDG.E R27, desc[UR4][R26.64] ;  /* 0x000000041a1b7981 */ /* 0x001ea4000c1e1900 */
[C---:B------:R-:W-:Y:S02]  /*03e0*/  IMAD.WIDE R14, R23.reuse, 0x4, R12 ;  /* 0x00000004170e7825 */ /* 0x040fe400078e020c */
[----:B------:R-:W2:Y:S02]  /*03f0*/  LDG.E R13, desc[UR4][R12.64] ;  /* 0x000000040c0d7981 */ /* 0x000ea4000c1e1900 */
[C---:B------:R-:W-:Y:S02]  /*0400*/  IMAD.WIDE R16, R23.reuse, 0x4, R14 ;  /* 0x0000000417107825 */ /* 0x040fe400078e020e */
[----:B------:R-:W3:Y:S04]  /*0410*/  LDG.E R15, desc[UR4][R14.64] ;  /* 0x000000040e0f7981 */ /* 0x000ee8000c1e1900 */
[----:B------:R0:W3:Y:S01]  /*0420*/  LDG.E R12, desc[UR4][R16.64] ;  /* 0x00000004100c7981 */ /* 0x0000e2000c1e1900 */
[----:B------:R-:W-:-:S04]  /*0430*/  IMAD.WIDE R24, R23, 0x4, R16 ;  /* 0x0000000417187825 */ /* 0x000fc800078e0210 */
[C---:B------:R-:W-:Y:S02]  /*0440*/  IMAD.WIDE R28, R23.reuse, 0x4, R24 ;  /* 0x00000004171c7825 */ /* 0x040fe400078e0218 */
[----:B------:R-:W4:Y:S02]  /*0450*/  LDG.E R25, desc[UR4][R24.64] ;  /* 0x0000000418197981 */ /* 0x000f24000c1e1900 */
[C---:B0-----:R-:W-:Y:S02]  /*0460*/  IMAD.WIDE R16, R23.reuse, 0x4, R28 ;  /* 0x0000000417107825 */ /* 0x041fe400078e021c */
[----:B------:R-:W4:Y:S02]  /*0470*/  LDG.E R28, desc[UR4][R28.64] ;  /* 0x000000041c1c7981 */ /* 0x000f24000c1e1900 */
[----:B------:R-:W-:-:S05]  /*0480*/  IMAD.WIDE R20, R23, 0x4, R16 ;  /* 0x0000000417147825 */ /* 0x000fca00078e0210 */
[----:B------:R-:W5:Y:S01]  /*0490*/  LDG.E R26, desc[UR4][R20.64] ;  /* 0x00000004141a7981 */ /* 0x000f62000c1e1900 */
[----:B------:R-:W-:-:S05]  /*04a0*/  IMAD.WIDE R18, R23, 0x4, R20 ;  /* 0x0000000417127825 */ /* 0x000fca00078e0214 */
[----:B------:R-:W5:Y:S01]  /*04b0*/  LDG.E R24, desc[UR4][R18.64] ;  /* 0x0000000412187981 */ /* 0x000f62000c1e1900 */
[----:B--2---:R-:W-:-:S03]  /*04c0*/  IADD3 R22, PT, PT, R13, R27, R22 ;  /* 0x0000001b0d167210 */ /* 0x004fc60007ffe016 */
[----:B------:R0:W5:Y:S01]  /*04d0*/  LDG.E R27, desc[UR4][R16.64] ;  /* 0x00000004101b7981 */ /* 0x000162000c1e1900 */
[----:B---3--:R-:W-:Y:S01]  /*04e0*/  IADD3 R22, PT, PT, R12, R15, R22 ;  /* 0x0000000f0c167210 */ /* 0x008fe20007ffe016 */
[----:B------:R-:W-:-:S05]  /*04f0*/  IMAD.WIDE R12, R23, 0x4, R18 ;  /* 0x00000004170c7825 */ /* 0x000fca00078e0212 */
[----:B------:R1:W2:Y:S01]  /*0500*/  LDG.E R29, desc[UR4][R12.64] ;  /* 0x000000040c1d7981 */ /* 0x0002a2000c1e1900 */
[----:B------:R-:W-:-:S04]  /*0510*/  IMAD.WIDE R14, R23, 0x4, R12 ;  /* 0x00000004170e7825 */ /* 0x000fc800078e020c */
[C---:B0-----:R-:W-:Y:S02]  /*0520*/  IMAD.WIDE R16, R23.reuse, 0x4, R14 ;  /* 0x0000000417107825 */ /* 0x041fe400078e020e */
[----:B------:R-:W3:Y:S02]  /*0530*/  LDG.E R14, desc[UR4][R14.64] ;  /* 0x000000040e0e7981 */ /* 0x000ee4000c1e1900 */
[----:B------:R-:W-:-:S04]  /*0540*/  IMAD.WIDE R18, R23, 0x4, R16 ;  /* 0x0000000417127825 */ /* 0x000fc800078e0210 */
[C---:B------:R-:W-:Y:S01]  /*0550*/  IMAD.WIDE R20, R23.reuse, 0x4, R18 ;  /* 0x0000000417147825 */ /* 0x040fe200078e0212 */
[----:B------:R0:W3:Y:S04]  /*0560*/  LDG.E R15, desc[UR4][R16.64] ;  /* 0x00000004100f7981 */ /* 0x0000e8000c1e1900 */
[----:B------:R-:W3:Y:S01]  /*0570*/  LDG.E R18, desc[UR4][R18.64] ;  /* 0x0000000412127981 */ /* 0x000ee2000c1e1900 */
[----:B-1----:R-:W-:-:S03]  /*0580*/  IMAD.WIDE R12, R23, 0x4, R20 ;  /* 0x00000004170c7825 */ /* 0x002fc600078e0214 */
[----:B------:R-:W3:Y:S01]  /*0590*/  LDG.E R21, desc[UR4][R20.64] ;  /* 0x0000000414157981 */ /* 0x000ee2000c1e1900 */
[----:B0-----:R-:W-:-:S03]  /*05a0*/  IMAD.WIDE R16, R23, 0x4, R12 ;  /* 0x0000000417107825 */ /* 0x001fc600078e020c */
[----:B------:R-:W3:Y:S04]  /*05b0*/  LDG.E R19, desc[UR4][R12.64] ;  /* 0x000000040c137981 */ /* 0x000ee8000c1e1900 */
[----:B------:R-:W3:Y:S01]  /*05c0*/  LDG.E R16, desc[UR4][R16.64] ;  /* 0x0000000410107981 */ /* 0x000ee2000c1e1900 */
[----:B----4-:R-:W-:Y:S02]  /*05d0*/  IADD3 R22, PT, PT, R28, R25, R22 ;  /* 0x000000191c167210 */ /* 0x010fe40007ffe016 */
[----:B------:R-:W-:-:S04]  /*05e0*/  IADD3 R11, PT, PT, R11, 0x10, RZ ;  /* 0x000000100b0b7810 */ /* 0x000fc80007ffe0ff */
[----:B------:R-:W-:Y:S01]  /*05f0*/  ISETP.NE.AND P0, PT, R11, RZ, PT ;  /* 0x000000ff0b00720c */ /* 0x000fe20003f05270 */
[----:B------:R-:W-:Y:S01]  /*0600*/  IMAD R8, R23, 0x10, R8 ;  /* 0x0000001017087824 */ /* 0x000fe200078e0208 */
[----:B-----5:R-:W-:-:S04]  /*0610*/  IADD3 R22, PT, PT, R26, R27, R22 ;  /* 0x0000001b1a167210 */ /* 0x020fc80007ffe016 */
[----:B--2---:R-:W-:-:S04]  /*0620*/  IADD3 R22, PT, PT, R29, R24, R22 ;  /* 0x000000181d167210 */ /* 0x004fc80007ffe016 */
[----:B---3--:R-:W-:-:S04]  /*0630*/  IADD3 R14, PT, PT, R15, R14, R22 ;  /* 0x0000000e0f0e7210 */ /* 0x008fc80007ffe016 */
[----:B------:R-:W-:-:S04]  /*0640*/  IADD3 R14, PT, PT, R21, R18, R14 ;  /* 0x00000012150e7210 */ /* 0x000fc80007ffe00e */
[----:B------:R-:W-:Y:S01]  /*0650*/  IADD3 R22, PT, PT, R16, R19, R14 ;  /* 0x0000001310167210 */ /* 0x000fe20007ffe00e */
[----:B------:R-:W-:Y:S06]  /*0660*/  @P0 BRA `(.L_x_5) ;  /* 0xfffffffc00480947 */ /* 0x000fec000383ffff */
.L_x_4:
[----:B0-----:R-:W-:Y:S05]  /*0670*/  BSYNC.RECONVERGENT B1 ;  /* 0x0000000000017941 */ /* 0x001fea0003800200 */
.L_x_3:
[----:B------:R-:W-:Y:S04]  /*0680*/  BSSY.RECONVERGENT B1, `(.L_x_6) ;  /* 0x0000054000017945 */ /* 0x000fe80003800200 */
[----:B------:R-:W-:Y:S05]  /*0690*/  @!P1 BRA `(.L_x_7) ;  /* 0x0000000400489947 */ /* 0x000fea0003800000 */
[----:B------:R-:W-:Y:S01]  /*06a0*/  PRMT R11, R3, 0x9910, RZ ;  /* 0x00009910030b7816 */ /* 0x000fe200000000ff */
[----:B------:R-:W-:Y:S01]  /*06b0*/  BSSY.RECONVERGENT B2, `(.L_x_8) ;  /* 0x0000022000027945 */ /* 0x000fe20003800200 */
[----:B------:R-:W-:-:S05]  /*06c0*/  PRMT R12, R7, 0x9910, RZ ;  /* 0x00009910070c7816 */ /* 0x000fca00000000ff */
[----:B------:R-:W-:-:S04]  /*06d0*/  IMAD R12, R11, R12, R11 ;  /* 0x0000000c0b0c7224 */ /* 0x000fc800078e020b */
[----:B------:R-:W-:-:S05]  /*06e0*/  IMAD.MOV R12, RZ, RZ, -R12 ;  /* 0x000000ffff0c7224 */ /* 0x000fca00078e0a0c */
[----:B------:R-:W-:-:S05]  /*06f0*/  PRMT R13, R12, 0x7710, RZ ;  /* 0x000077100c0d7816 */ /* 0x000fca00000000ff */
[----:B------:R-:W-:-:S05]  /*0700*/  IMAD.IADD R12, R10, 0x1, R13 ;  /* 0x000000010a0c7824 */ /* 0x000fca00078e020d */
[----:B------:R-:W-:-:S04]  /*0710*/  LOP3.LUT R12, R12, 0xf, RZ, 0xc0, !PT ;  /* 0x0000000f0c0c7812 */ /* 0x000fc800078ec0ff */
[C---:B------:R-:W-:Y:S02]  /*0720*/  IADD3 R13, PT, PT, R12.reuse, -0x1, RZ ;  /* 0xffffffff0c0d7810 */ /* 0x040fe40007ffe0ff */
[----:B------:R-:W-:Y:S02]  /*0730*/  LOP3.LUT P1, RZ, R12, 0x7, RZ, 0xc0, !PT ;  /* 0x000000070cff7812 */ /* 0x000fe4000782c0ff */
[----:B------:R-:W-:-:S13]  /*0740*/  ISETP.GE.U32.AND P0, PT, R13, 0x7, PT ;  /* 0x000000070d00780c */ /* 0x000fda0003f06070 */
[----:B------:R-:W-:Y:S05]  /*0750*/  @!P0 BRA `(.L_x_9) ;  /* 0x00000000005c8947 */ /* 0x000fea0003800000 */
[----:B------:R-:W0:Y:S08]  /*0760*/  LDC.64 R24, c[0x0][0x390] ;  /* 0x0000e400ff187b82 */ /* 0x000e300000000a00 */
[----:B------:R-:W1:Y:S01]  /*0770*/  LDC R23, c[0x0][0x38c] ;  /* 0x0000e300ff177b82 */ /* 0x000e620000000800 */
[----:B0-----:R-:W-:-:S04]  /*0780*/  IMAD.WIDE R24, R8, 0x4, R24 ;  /* 0x0000000408187825 */ /* 0x001fc800078e0218 */
[C---:B-1----:R-:W-:Y:S02]  /*0790*/  IMAD.WIDE R20, R23.reuse, 0x4, R24 ;  /* 0x0000000417147825 */ /* 0x042fe400078e0218 */
[----:B------:R-:W2:Y:S02]  /*07a0*/  LDG.E R25, desc[UR4][R24.64] ;  /* 0x0000000418197981 */ /* 0x000ea4000c1e1900 */
[C---:B------:R-:W-:Y:S02]  /*07b0*/  IMAD.WIDE R12, R23.reuse, 0x4, R20 ;  /* 0x00000004170c7825 */ /* 0x040fe400078e0214 */
[----:B------:R-:W2:Y:S02]  /*07c0*/  LDG.E R20, desc[UR4][R20.64] ;  /* 0x0000000414147981 */ /* 0x000ea4000c1e1900 */
[C---:B------:R-:W-:Y:S02]  /*07d0*/  IMAD.WIDE R14, R23.reuse, 0x4, R12 ;  /* 0x00000004170e7825 */ /* 0x040fe400078e020c */
[----:B------:R-:W3:Y:S02]  /*07e0*/  LDG.E R12, desc[UR4][R12.64] ;  /* 0x000000040c0c7981 */ /* 0x000ee4000c1e1900 */
[----:B------:R-:W-:-:S02]  /*07f0*/  IMAD.WIDE R16, R23, 0x4, R14 ;  /* 0x0000000417107825 */ /* 0x000fc400078e020e */
[----:B------:R-:W3:Y:S02]  /*0800*/  LDG.E R15, desc[UR4][R14.64] ;  /* 0x000000040e0f7981 */ /* 0x000ee4000c1e1900 */
[C---:B------:R-:W-:Y:S02]  /*0810*/  IMAD.WIDE R18, R23.reuse, 0x4, R16 ;  /* 0x0000000417127825 */ /* 0x040fe400078e0210 */
[----:B------:R-:W4:Y:S02]  /*0820*/  LDG.E R17, desc[UR4][R16.64] ;  /* 0x0000000410117981 */ /* 0x000f24000c1e1900 */
[C---:B------:R-:W-:Y:S02]  /*0830*/  IMAD.WIDE R26, R23.reuse, 0x4, R18 ;  /* 0x00000004171a7825 */ /* 0x040fe400078e0212 */
[----:B------:R-:W4:Y:S02]  /*0840*/  LDG.E R18, desc[UR4][R18.64] ;  /* 0x0000000412127981 */ /* 0x000f24000c1e1900 */
[----:B------:R-:W-:-:S02]  /*0850*/  IMAD.WIDE R28, R23, 0x4, R26 ;  /* 0x00000004171c7825 */ /* 0x000fc400078e021a */
[----:B------:R-:W5:Y:S04]  /*0860*/  LDG.E R27, desc[UR4][R26.64] ;  /* 0x000000041a1b7981 */ /* 0x000f68000c1e1900 */
[----:B------:R-:W5:Y:S01]  /*0870*/  LDG.E R28, desc[UR4][R28.64] ;  /* 0x000000041c1c7981 */ /* 0x000f62000c1e1900 */
[----:B------:R-:W-:Y:S01]  /*0880*/  IMAD R8, R23, 0x8, R8 ;  /* 0x0000000817087824 */ /* 0x000fe200078e0208 */
[----:B--2---:R-:W-:-:S04]  /*0890*/  IADD3 R22, PT, PT, R20, R25, R22 ;  /* 0x0000001914167210 */ /* 0x004fc80007ffe016 */
[----:B---3--:R-:W-:-:S04]  /*08a0*/  IADD3 R22, PT, PT, R15, R12, R22 ;  /* 0x0000000c0f167210 */ /* 0x008fc80007ffe016 */
[----:B----4-:R-:W-:-:S04]  /*08b0*/  IADD3 R22, PT, PT, R18, R17, R22 ;  /* 0x0000001112167210 */ /* 0x010fc80007ffe016 */
[----:B-----5:R-:W-:-:S07]  /*08c0*/  IADD3 R22, PT, PT, R28, R27, R22 ;  /* 0x0000001b1c167210 */ /* 0x020fce0007ffe016 */
.L_x_9:
[----:B------:R-:W-:Y:S05]  /*08d0*/  BSYNC.RECONVERGENT B2 ;  /* 0x0000000000027941 */ /* 0x000fea0003800200 */
.L_x_8:
[----:B------:R-:W-:Y:S05]  /*08e0*/  @!P1 BRA `(.L_x_7) ;  /* 0x0000000000b49947 */ /* 0x000fea0003800000 */
[----:B------:R-:W-:Y:S01]  /*08f0*/  PRMT R12, R5, 0x9910, RZ ;  /* 0x00009910050c7816 */ /* 0x000fe200000000ff */
[----:B------:R-:W-:Y:S04]  /*0900*/  BSSY.RECONVERGENT B2, `(.L_x_10) ;  /* 0x0000019000027945 */ /* 0x000fe80003800200 */
[----:B------:R-:W-:-:S04]  /*0910*/  IMAD R11, R11, R12, R11 ;  /* 0x0000000c0b0b7224 */ /* 0x000fc800078e020b */
[----:B------:R-:W-:-:S05]  /*0920*/  IMAD.MOV R11, RZ, RZ, -R11 ;  /* 0x000000ffff0b7224 */ /* 0x000fca00078e0a0b */
[----:B------:R-:W-:-:S05]  /*0930*/  PRMT R11, R11, 0x7710, RZ ;  /* 0x000077100b0b7816 */ /* 0x000fca00000000ff */
[----:B------:R-:W-:-:S05]  /*0940*/  IMAD.IADD R10, R10, 0x1, R11 ;  /* 0x000000010a0a7824 */ /* 0x000fca00078e020b */
[----:B------:R-:W-:-:S04]  /*0950*/  LOP3.LUT R10, R10, 0xffff, RZ, 0xc0, !PT ;  /* 0x0000ffff0a0a7812 */ /* 0x000fc800078ec0ff */
[C---:B------:R-:W-:Y:S02]  /*0960*/  LOP3.LUT R11, R10.reuse, 0x7, RZ, 0xc0, !PT ;  /* 0x000000070a0b7812 */ /* 0x040fe400078ec0ff */
[----:B------:R-:W-:Y:S02]  /*0970*/  LOP3.LUT R18, R10, 0x3, RZ, 0xc0, !PT ;  /* 0x000000030a127812 */ /* 0x000fe400078ec0ff */
[----:B------:R-:W-:Y:S02]  /*0980*/  IADD3 R11, PT, PT, R11, -0x1, RZ ;  /* 0xffffffff0b0b7810 */ /* 0x000fe40007ffe0ff */
[----:B------:R-:W-:Y:S02]  /*0990*/  ISETP.NE.AND P1, PT, R18, RZ, PT ;  /* 0x000000ff1200720c */ /* 0x000fe40003f25270 */
        /* <DEDUP_REMOVED lines=10> */
[----:B------:R-:W3:Y:S04]  /*0a40*/  LDG.E R13, desc[UR4][R12.64] ;  /* 0x000000040c0d7981 */ /* 0x000ee8000c1e1900 */
[----:B------:R-:W3:Y:S01]  /*0a50*/  LDG.E R14, desc[UR4][R14.64] ;  /* 0x000000040e0e7981 */ /* 0x000ee2000c1e1900 */
[----:B------:R-:W-:Y:S01]  /*0a60*/  IMAD R8, R19, 0x4, R8 ;  /* 0x0000000413087824 */ /* 0x000fe200078e0208 */
[----:B--2---:R-:W-:-:S04]  /*0a70*/  IADD3 R22, PT, PT, R10, R17, R22 ;  /* 0x000000110a167210 */ /* 0x004fc80007ffe016 */
[----:B---3--:R-:W-:-:S07]  /*0a80*/  IADD3 R22, PT, PT, R14, R13, R22 ;  /* 0x0000000d0e167210 */ /* 0x008fce0007ffe016 */
.L_x_11:
[----:B------:R-:W-:Y:S05]  /*0a90*/  BSYNC.RECONVERGENT B2 ;  /* 0x0000000000027941 */ /* 0x000fea0003800200 */
.L_x_10:
[----:B------:R-:W-:Y:S05]  /*0aa0*/  @!P1 BRA `(.L_x_7) ;  /* 0x0000000000449947 */ /* 0x000fea0003800000 */
[----:B------:R-:W0:Y:S08]  /*0ab0*/  LDC.64 R10, c[0x0][0x390] ;  /* 0x0000e400ff0a7b82 */ /* 0x000e300000000a00 */
[----:B------:R-:W1:Y:S01]  /*0ac0*/  LDC R15, c[0x0][0x38c] ;  /* 0x0000e300ff0f7b82 */ /* 0x000e620000000800 */
[----:B0-----:R-:W-:-:S05]  /*0ad0*/  IMAD.WIDE R10, R8, 0x4, R10 ;  /* 0x00000004080a7825 */ /* 0x001fca00078e020a */
[----:B------:R-:W2:Y:S01]  /*0ae0*/  LDG.E R13, desc[UR4][R10.64] ;  /* 0x000000040a0d7981 */ /* 0x000ea2000c1e1900 */
[----:B------:R-:W-:Y:S01]  /*0af0*/  ISETP.NE.AND P0, PT, R18, 0x1, PT ;  /* 0x000000011200780c */ /* 0x000fe20003f05270 */
[----:B-1----:R-:W-:Y:S02]  /*0b00*/  IMAD.IADD R8, R8, 0x1, R15 ;  /* 0x0000000108087824 */ /* 0x002fe400078e020f */
[----:B--2---:R-:W-:-:S10]  /*0b10*/  IMAD.IADD R22, R22, 0x1, R13 ;  /* 0x0000000116167824 */ /* 0x004fd400078e020d */
[----:B------:R-:W-:Y:S05]  /*0b20*/  @!P0 BRA `(.L_x_7) ;  /* 0x0000000000248947 */ /* 0x000fea0003800000 */
[----:B------:R-:W-:Y:S01]  /*0b30*/  ISETP.NE.AND P0, PT, R18, 0x2, PT ;  /* 0x000000021200780c */ /* 0x000fe20003f05270 */
[----:B------:R-:W-:-:S12]  /*0b40*/  IMAD.WIDE R12, R15, 0x4, R10 ;  /* 0x000000040f0c7825 */ /* 0x000fd800078e020a */
[----:B------:R-:W-:Y:S02]  /*0b50*/  @P0 IMAD.WIDE R10, R15, 0x4, R12 ;  /* 0x000000040f0a0825 */ /* 0x000fe400078e020c */
[----:B------:R-:W2:Y:S04]  /*0b60*/  LDG.E R13, desc[UR4][R12.64] ;  /* 0x000000040c0d7981 */ /* 0x000ea8000c1e1900 */
[----:B------:R-:W3:Y:S01]  /*0b70*/  @P0 LDG.E R11, desc[UR4][R10.64] ;  /* 0x000000040a0b0981 */ /* 0x000ee2000c1e1900 */
[----:B------:R-:W-:-:S05]  /*0b80*/  IADD3 R8, PT, PT, R8, R15, RZ ;  /* 0x0000000f08087210 */ /* 0x000fca0007ffe0ff */
[----:B------:R-:W-:Y:S02]  /*0b90*/  @P0 IMAD.IADD R8, R8, 0x1, R15 ;  /* 0x0000000108080824 */ /* 0x000fe400078e020f */
[----:B--2---:R-:W-:-:S04]  /*0ba0*/  IMAD.IADD R22, R22, 0x1, R13 ;  /* 0x0000000116167824 */ /* 0x004fc800078e020d */
[----:B---3--:R-:W-:-:S07]  /*0bb0*/  @P0 IMAD.IADD R22, R22, 0x1, R11 ;  /* 0x0000000116160824 */ /* 0x008fce00078e020b */
.L_x_7:
[----:B------:R-:W-:Y:S05]  /*0bc0*/  BSYNC.RECONVERGENT B1 ;  /* 0x0000000000017941 */ /* 0x000fea0003800200 */
.L_x_6:
[----:B------:R-:W-:-:S07]  /*0bd0*/  I2FP.F32.S32 R11, R22 ;  /* 0x00000016000b7245 */ /* 0x000fce0000201400 */
.L_x_2:
[----:B0-----:R-:W-:Y:S05]  /*0be0*/  BSYNC.RECONVERGENT B0 ;  /* 0x0000000000007941 */ /* 0x001fea0003800200 */
.L_x_1:
[----:B------:R-:W0:Y:S01]  /*0bf0*/  LDC R15, c[0x0][0x388] ;  /* 0x0000e200ff0f7b82 */ /* 0x000e220000000800 */
[----:B------:R-:W-:Y:S01]  /*0c00*/  BSSY.RECONVERGENT B0, `(.L_x_12) ;  /* 0x000000f000007945 */ /* 0x000fe20003800200 */
[----:B0-----:R-:W0:Y:S08]  /*0c10*/  MUFU.RCP R10, R15 ;  /* 0x0000000f000a7308 */ /* 0x001e300000001000 */
[----:B------:R-:W1:Y:S01]  /*0c20*/  FCHK P0, R11, R15 ;  /* 0x0000000f0b007302 */ /* 0x000e620000000000 */
[----:B0-----:R-:W-:-:S04]  /*0c30*/  FFMA R13, R10, -R15, 1 ;  /* 0x3f8000000a0d7423 */ /* 0x001fc8000000080f */
[----:B------:R-:W-:-:S04]  /*0c40*/  FFMA R10, R10, R13, R10 ;  /* 0x0000000d0a0a7223 */ /* 0x000fc8000000000a */
[----:B------:R-:W-:-:S04]  /*0c50*/  FFMA R12, R10, R11, RZ ;  /* 0x0000000b0a0c7223 */ /* 0x000fc800000000ff */
[----:B------:R-:W-:-:S04]  /*0c60*/  FFMA R13, R12, -R15, R11 ;  /* 0x8000000f0c0d7223 */ /* 0x000fc8000000000b */
[----:B------:R-:W-:Y:S01]  /*0c70*/  FFMA R14, R10, R13, R12 ;  /* 0x0000000d0a0e7223 */ /* 0x000fe2000000000c */
[----:B-1----:R-:W-:Y:S06]  /*0c80*/  @!P0 BRA `(.L_x_13) ;  /* 0x0000000000188947 */ /* 0x002fec0003800000 */
[----:B------:R-:W0:Y:S01]  /*0c90*/  LDCU UR6, c[0x0][0x388] ;  /* 0x00007100ff0677ac */ /* 0x000e220008000800 */
[----:B------:R-:W-:Y:S02]  /*0ca0*/  MOV R10, R11 ;  /* 0x0000000b000a7202 */ /* 0x000fe40000000f00 */
[----:B------:R-:W-:Y:S01]  /*0cb0*/  MOV R12, 0xce0 ;  /* 0x00000ce0000c7802 */ /* 0x000fe20000000f00 */
[----:B0-----:R-:W-:-:S07]  /*0cc0*/  IMAD.U32 R11, RZ, RZ, UR6 ;  /* 0x00000006ff0b7e24 */ /* 0x001fce000f8e00ff */
[----:B------:R-:W-:Y:S05]  /*0cd0*/  CALL.REL.NOINC `($__internal_0_$__cuda_sm3x_div_rn_noftz_f32_slowpath) ;  /* 0x00000000003c7944 */ /* 0x000fea0003c00000 */
[----:B------:R-:W-:-:S07]  /*0ce0*/  IMAD.MOV.U32 R14, RZ, RZ, R10 ;  /* 0x000000ffff0e7224 */ /* 0x000fce00078e000a */
.L_x_13:
[----:B------:R-:W-:Y:S05]  /*0cf0*/  BSYNC.RECONVERGENT B0 ;  /* 0x0000000000007941 */ /* 0x000fea0003800200 */
.L_x_12:
[----:B------:R-:W0:Y:S01]  /*0d00*/  LDC.64 R12, c[0x0][0x398] ;  /* 0x0000e600ff0c7b82 */ /* 0x000e220000000a00 */
[----:B------:R-:W1:Y:S01]  /*0d10*/  F2F.F64.F32 R10, R14 ;  /* 0x0000000e000a7310 */ /* 0x000e620000201800 */
[----:B------:R-:W-:Y:S01]  /*0d20*/  ISETP.GE.AND P0, PT, R9, R2, PT ;  /* 0x000000020900720c */ /* 0x000fe20003f06270 */
[----:B------:R-:W-:Y:S01]  /*0d30*/  VIADD R7, R7, 0x1 ;  /* 0x0000000107077836 */ /* 0x000fe20000000000 */
[----:B------:R-:W-:Y:S01]  /*0d40*/  IADD3 R5, PT, PT, R5, 0x1, RZ ;  /* 0x0000000105057810 */ /* 0x000fe20007ffe0ff */
[----:B------:R-:W-:-:S03]  /*0d50*/  VIADD R6, R6, 0x1 ;  /* 0x0000000106067836 */ /* 0x000fc60000000000 */
[----:B------:R-:W2:Y:S01]  /*0d60*/  LDC R15, c[0x0][0x38c] ;  /* 0x0000e300ff0f7b82 */ /* 0x000ea20000000800 */
[----:B-1----:R-:W-:Y:S01]  /*0d70*/  DMUL R10, R10, 0.5 ;  /* 0x3fe000000a0a7828 */ /* 0x002fe20000000000 */
[----:B0-----:R-:W-:-:S06]  /*0d80*/  IMAD.WIDE R12, R0, 0x8, R12 ;  /* 0x00000008000c7825 */ /* 0x001fcc00078e020c */
[----:B------:R1:W-:Y:S01]  /*0d90*/  STG.E.64 desc[UR4][R12.64], R10 ;  /* 0x0000000a0c007986 */ /* 0x0003e2000c101b04 */
[----:B--2---:R-:W-:Y:S01]  /*0da0*/  IMAD R0, R15, 0x2, R0 ;  /* 0x000000020f007824 */ /* 0x004fe200078e0200 */
[----:B------:R-:W-:Y:S06]  /*0db0*/  @!P0 BRA `(.L_x_14) ;  /* 0xfffffff4002c8947 */ /* 0x000fec000383ffff */
[----:B------:R-:W-:Y:S05]  /*0dc0*/  EXIT ;  /* 0x000000000000794d */ /* 0x000fea0003800000 */
        .weak           $__internal_0_$__cuda_sm3x_div_rn_noftz_f32_slowpath
        .type           $__internal_0_$__cuda_sm3x_div_rn_noftz_f32_slowpath,@function
        .size           $__internal_0_$__cuda_sm3x_div_rn_noftz_f32_slowpath,(.L_x_87 - $__internal_0_$__cuda_sm3x_div_rn_noftz_f32_slowpath)
$__internal_0_$__cuda_sm3x_div_rn_noftz_f32_slowpath:
[----:B------:R-:W-:Y:S01]  /*0dd0*/  SHF.R.U32.HI R14, RZ, 0x17, R11 ;  /* 0x00000017ff0e7819 */ /* 0x000fe2000001160b */
[----:B------:R-:W-:Y:S01]  /*0de0*/  BSSY.RECONVERGENT B1, `(.L_x_15) ;  /* 0x0000062000017945 */ /* 0x000fe20003800200 */
[----:B------:R-:W-:Y:S02]  /*0df0*/  SHF.R.U32.HI R13, RZ, 0x17, R10 ;  /* 0x00000017ff0d7819 */ /* 0x000fe4000001160a */
[----:B------:R-:W-:Y:S02]  /*0e00*/  LOP3.LUT R14, R14, 0xff, RZ, 0xc0, !PT ;  /* 0x000000ff0e0e7812 */ /* 0x000fe400078ec0ff */
[----:B------:R-:W-:-:S03]  /*0e10*/  LOP3.LUT R15, R13, 0xff, RZ, 0xc0, !PT ;  /* 0x000000ff0d0f7812 */ /* 0x000fc600078ec0ff */
[----:B------:R-:W-:Y:S01]  /*0e20*/  VIADD R17, R14, 0xffffffff ;  /* 0xffffffff0e117836 */ /* 0x000fe20000000000 */
[----:B------:R-:W-:-:S04]  /*0e30*/  IADD3 R16, PT, PT, R15, -0x1, RZ ;  /* 0xffffffff0f107810 */ /* 0x000fc80007ffe0ff */
[----:B------:R-:W-:-:S04]  /*0e40*/  ISETP.GT.U32.AND P0, PT, R17, 0xfd, PT ;  /* 0x000000fd1100780c */ /* 0x000fc80003f04070 */
[----:B------:R-:W-:-:S13]  /*0e50*/  ISETP.GT.U32.OR P0, PT, R16, 0xfd, P0 ;  /* 0x000000fd1000780c */ /* 0x000fda0000704470 */
[----:B------:R-:W-:Y:S01]  /*0e60*/  @!P0 IMAD.MOV.U32 R13, RZ, RZ, RZ ;  /* 0x000000ffff0d8224 */ /* 0x000fe200078e00ff */
[----:B------:R-:W-:Y:S06]  /*0e70*/  @!P0 BRA `(.L_x_16) ;  /* 0x00000000005c8947 */ /* 0x000fec0003800000 */
[----:B------:R-:W-:Y:S02]  /*0e80*/  FSETP.GTU.FTZ.AND P0, PT, |R10|, +INF , PT ;  /* 0x7f8000000a00780b */ /* 0x000fe40003f1c200 */
[----:B------:R-:W-:-:S04]  /*0e90*/  FSETP.GTU.FTZ.AND P1, PT, |R11|, +INF , PT ;  /* 0x7f8000000b00780b */ /* 0x000fc80003f3c200 */
[----:B------:R-:W-:-:S13]  /*0ea0*/  PLOP3.LUT P0, PT, P0, P1, PT, 0xf8, 0x8f ;  /* 0x00000000008f781c */ /* 0x000fda0000703f70 */
[----:B------:R-:W-:Y:S05]  /*0eb0*/  @P0 BRA `(.L_x_17) ;  /* 0x00000004004c0947 */ /* 0x000fea0003800000 */
[----:B------:R-:W-:-:S13]  /*0ec0*/  LOP3.LUT P0, RZ, R11, 0x7fffffff, R10, 0xc8, !PT ;  /* 0x7fffffff0bff7812 */ /* 0x000fda000780c80a */
[----:B------:R-:W-:Y:S05]  /*0ed0*/  @!P0 BRA `(.L_x_18) ;  /* 0x00000004003c8947 */ /* 0x000fea0003800000 */
[C---:B------:R-:W-:Y:S02]  /*0ee0*/  FSETP.NEU.FTZ.AND P2, PT, |R10|.reuse, +INF , PT ;  /* 0x7f8000000a00780b */ /* 0x040fe40003f5d200 */
[----:B------:R-:W-:Y:S02]  /*0ef0*/  FSETP.NEU.FTZ.AND P1, PT, |R11|, +INF , PT ;  /* 0x7f8000000b00780b */ /* 0x000fe40003f3d200 */
[----:B------:R-:W-:-:S11]  /*0f00*/  FSETP.NEU.FTZ.AND P0, PT, |R10|, +INF , PT ;  /* 0x7f8000000a00780b */ /* 0x000fd60003f1d200 */
[----:B------:R-:W-:Y:S05]  /*0f10*/  @!P1 BRA !P2, `(.L_x_18) ;  /* 0x00000004002c9947 */ /* 0x000fea0005000000 */
[----:B------:R-:W-:-:S04]  /*0f20*/  LOP3.LUT P2, RZ, R10, 0x7fffffff, RZ, 0xc0, !PT ;  /* 0x7fffffff0aff7812 */ /* 0x000fc8000784c0ff */
[----:B------:R-:W-:-:S13]  /*0f30*/  PLOP3.LUT P1, PT, P1, P2, PT, 0x2f, 0xf2 ;  /* 0x0000000000f2781c */ /* 0x000fda0000f24577 */
[----:B------:R-:W-:Y:S05]  /*0f40*/  @P1 BRA `(.L_x_19) ;  /* 0x0000000400181947 */ /* 0x000fea0003800000 */
[----:B------:R-:W-:-:S04]  /*0f50*/  LOP3.LUT P1, RZ, R11, 0x7fffffff, RZ, 0xc0, !PT ;  /* 0x7fffffff0bff7812 */ /* 0x000fc8000782c0ff */
[----:B------:R-:W-:-:S13]  /*0f60*/  PLOP3.LUT P0, PT, P0, P1, PT, 0x2f, 0xf2 ;  /* 0x0000000000f2781c */ /* 0x000fda0000702577 */
[----:B------:R-:W-:Y:S05]  /*0f70*/  @P0 BRA `(.L_x_20) ;  /* 0x0000000400000947 */ /* 0x000fea0003800000 */
[----:B------:R-:W-:Y:S02]  /*0f80*/  ISETP.GE.AND P0, PT, R16, RZ, PT ;  /* 0x000000ff1000720c */ /* 0x000fe40003f06270 */
[----:B------:R-:W-:-:S11]  /*0f90*/  ISETP.GE.AND P1, PT, R17, RZ, PT ;  /* 0x000000ff1100720c */ /* 0x000fd60003f26270 */
[----:B------:R-:W-:Y:S02]  /*0fa0*/  @P0 IMAD.MOV.U32 R13, RZ, RZ, RZ ;  /* 0x000000ffff0d0224 */ /* 0x000fe400078e00ff */
[----:B------:R-:W-:Y:S01]  /*0fb0*/  @!P0 FFMA R10, R10, 1.84467440737095516160e+19, RZ ;  /* 0x5f8000000a0a8823 */ /* 0x000fe200000000ff */
[----:B------:R-:W-:Y:S02]  /*0fc0*/  @!P0 IMAD.MOV.U32 R13, RZ, RZ, -0x40 ;  /* 0xffffffc0ff0d8424 */ /* 0x000fe400078e00ff */
[----:B------:R-:W-:-:S03]  /*0fd0*/  @!P1 FFMA R11, R11, 1.84467440737095516160e+19, RZ ;  /* 0x5f8000000b0b9823 */ /* 0x000fc600000000ff */
[----:B------:R-:W-:-:S07]  /*0fe0*/  @!P1 IADD3 R13, PT, PT, R13, 0x40, RZ ;  /* 0x000000400d0d9810 */ /* 0x000fce0007ffe0ff */
.L_x_16:
[----:B------:R-:W-:Y:S01]  /*0ff0*/  LEA R16, R14, 0xc0800000, 0x17 ;  /* 0xc08000000e107811 */ /* 0x000fe200078eb8ff */
[----:B------:R-:W-:Y:S01]  /*1000*/  VIADD R15, R15, 0xffffff81 ;  /* 0xffffff810f0f7836 */ /* 0x000fe20000000000 */
[----:B------:R-:W-:Y:S03]  /*1010*/  BSSY.RECONVERGENT B2, `(.L_x_21) ;  /* 0x0000035000027945 */ /* 0x000fe60003800200 */
[----:B------:R-:W-:Y:S02]  /*1020*/  IMAD.IADD R16, R11, 0x1, -R16 ;  /* 0x000000010b107824 */ /* 0x000fe400078e0a10 */
[C---:B------:R-:W-:Y:S02]  /*1030*/  IMAD R10, R15.reuse, -0x800000, R10 ;  /* 0xff8000000f0a7824 */ /* 0x040fe400078e020a */
[----:B------:R0:W1:Y:S01]  /*1040*/  MUFU.RCP R11, R16 ;  /* 0x00000010000b7308 */ /* 0x0000620000001000 */
[----:B------:R-:W-:Y:S01]  /*1050*/  FADD.FTZ R17, -R16, -RZ ;  /* 0x800000ff10117221 */ /* 0x000fe20000010100 */
[----:B0-----:R-:W-:-:S05]  /*1060*/  IADD3 R16, PT, PT, R15, 0x7f, -R14 ;  /* 0x0000007f0f107810 */ /* 0x001fca0007ffe80e */
[----:B------:R-:W-:Y:S02]  /*1070*/  IMAD.IADD R13, R16, 0x1, R13 ;  /* 0x00000001100d7824 */ /* 0x000fe400078e020d */
[----:B-1----:R-:W-:-:S04]  /*1080*/  FFMA R18, R11, R17, 1 ;  /* 0x3f8000000b127423 */ /* 0x002fc80000000011 */
[----:B------:R-:W-:-:S04]  /*1090*/  FFMA R11, R11, R18, R11 ;  /* 0x000000120b0b7223 */ /* 0x000fc8000000000b */
[----:B------:R-:W-:-:S04]  /*10a0*/  FFMA R18, R10, R11, RZ ;  /* 0x0000000b0a127223 */ /* 0x000fc800000000ff */
[----:B------:R-:W-:-:S04]  /*10b0*/  FFMA R19, R17, R18, R10 ;  /* 0x0000001211137223 */ /* 0x000fc8000000000a */
[----:B------:R-:W-:-:S04]  /*10c0*/  FFMA R18, R11, R19, R18 ;  /* 0x000000130b127223 */ /* 0x000fc80000000012 */
[----:B------:R-:W-:-:S04]  /*10d0*/  FFMA R17, R17, R18, R10 ;  /* 0x0000001211117223 */ /* 0x000fc8000000000a */
[----:B------:R-:W-:-:S05]  /*10e0*/  FFMA R10, R11, R17, R18 ;  /* 0x000000110b0a7223 */ /* 0x000fca0000000012 */
[----:B------:R-:W-:-:S04]  /*10f0*/  SHF.R.U32.HI R14, RZ, 0x17, R10 ;  /* 0x00000017ff0e7819 */ /* 0x000fc8000001160a */
[----:B------:R-:W-:-:S04]  /*1100*/  LOP3.LUT R14, R14, 0xff, RZ, 0xc0, !PT ;  /* 0x000000ff0e0e7812 */ /* 0x000fc800078ec0ff */
[----:B------:R-:W-:-:S05]  /*1110*/  IADD3 R19, PT, PT, R14, R13, RZ ;  /* 0x0000000d0e137210 */ /* 0x000fca0007ffe0ff */
[----:B------:R-:W-:-:S05]  /*1120*/  VIADD R14, R19, 0xffffffff ;  /* 0xffffffff130e7836 */ /* 0x000fca0000000000 */
[----:B------:R-:W-:-:S13]  /*1130*/  ISETP.GE.U32.AND P0, PT, R14, 0xfe, PT ;  /* 0x000000fe0e00780c */ /* 0x000fda0003f06070 */
[----:B------:R-:W-:Y:S05]  /*1140*/  @!P0 BRA `(.L_x_22) ;  /* 0x0000000000808947 */ /* 0x000fea0003800000 */
[----:B------:R-:W-:-:S13]  /*1150*/  ISETP.GT.AND P0, PT, R19, 0xfe, PT ;  /* 0x000000fe1300780c */ /* 0x000fda0003f04270 */
[----:B------:R-:W-:Y:S05]  /*1160*/  @P0 BRA `(.L_x_23) ;  /* 0x00000000006c0947 */ /* 0x000fea0003800000 */
[----:B------:R-:W-:-:S13]  /*1170*/  ISETP.GE.AND P0, PT, R19, 0x1, PT ;  /* 0x000000011300780c */ /* 0x000fda0003f06270 */
[----:B------:R-:W-:Y:S05]  /*1180*/  @P0 BRA `(.L_x_24) ;  /* 0x0000000000740947 */ /* 0x000fea0003800000 */
[----:B------:R-:W-:Y:S02]  /*1190*/  ISETP.GE.AND P0, PT, R19, -0x18, PT ;  /* 0xffffffe81300780c */ /* 0x000fe40003f06270 */
[----:B------:R-:W-:-:S11]  /*11a0*/  LOP3.LUT R10, R10, 0x80000000, RZ, 0xc0, !PT ;  /* 0x800000000a0a7812 */ /* 0x000fd600078ec0ff */
[----:B------:R-:W-:Y:S05]  /*11b0*/  @!P0 BRA `(.L_x_24) ;  /* 0x0000000000688947 */ /* 0x000fea0003800000 */
[-CC-:B------:R-:W-:Y:S01]  /*11c0*/  FFMA.RZ R13, R11, R17.reuse, R18.reuse ;  /* 0x000000110b0d7223 */ /* 0x180fe2000000c012 */
[----:B------:R-:W-:Y:S02]  /*11d0*/  VIADD R16, R19, 0x20 ;  /* 0x0000002013107836 */ /* 0x000fe40000000000 */
[-CC-:B------:R-:W-:Y:S01]  /*11e0*/  FFMA.RM R14, R11, R17.reuse, R18.reuse ;  /* 0x000000110b0e7223 */ /* 0x180fe20000004012 */
[----:B------:R-:W-:Y:S02]  /*11f0*/  ISETP.NE.AND P2, PT, R19, RZ, PT ;  /* 0x000000ff1300720c */ /* 0x000fe40003f45270 */
[----:B------:R-:W-:Y:S01]  /*1200*/  LOP3.LUT R15, R13, 0x7fffff, RZ, 0xc0, !PT ;  /* 0x007fffff0d0f7812 */ /* 0x000fe200078ec0ff */
[----:B------:R-:W-:Y:S01]  /*1210*/  FFMA.RP R13, R11, R17, R18 ;  /* 0x000000110b0d7223 */ /* 0x000fe20000008012 */
[----:B------:R-:W-:Y:S01]  /*1220*/  IMAD.MOV R11, RZ, RZ, -R19 ;  /* 0x000000ffff0b7224 */ /* 0x000fe200078e0a13 */
[----:B------:R-:W-:Y:S02]  /*1230*/  ISETP.NE.AND P1, PT, R19, RZ, PT ;  /* 0x000000ff1300720c */ /* 0x000fe40003f25270 */
[----:B------:R-:W-:-:S02]  /*1240*/  LOP3.LUT R15, R15, 0x800000, RZ, 0xfc, !PT ;  /* 0x008000000f0f7812 */ /* 0x000fc400078efcff */
[----:B------:R-:W-:Y:S02]  /*1250*/  FSETP.NEU.FTZ.AND P0, PT, R13, R14, PT ;  /* 0x0000000e0d00720b */ /* 0x000fe40003f1d000 */
[----:B------:R-:W-:Y:S02]  /*1260*/  SHF.L.U32 R16, R15, R16, RZ ;  /* 0x000000100f107219 */ /* 0x000fe400000006ff */
[----:B------:R-:W-:Y:S02]  /*1270*/  SEL R14, R11, RZ, P2 ;  /* 0x000000ff0b0e7207 */ /* 0x000fe40001000000 */
[----:B------:R-:W-:Y:S02]  /*1280*/  ISETP.NE.AND P1, PT, R16, RZ, P1 ;  /* 0x000000ff1000720c */ /* 0x000fe40000f25270 */
[----:B------:R-:W-:Y:S02]  /*1290*/  SHF.R.U32.HI R14, RZ, R14, R15 ;  /* 0x0000000eff0e7219 */ /* 0x000fe4000001160f */
[----:B------:R-:W-:-:S02]  /*12a0*/  PLOP3.LUT P0, PT, P0, P1, PT, 0xf8, 0x8f ;  /* 0x00000000008f781c */ /* 0x000fc40000703f70 */
[----:B------:R-:W-:Y:S02]  /*12b0*/  SHF.R.U32.HI R16, RZ, 0x1, R14 ;  /* 0x00000001ff107819 */ /* 0x000fe4000001160e */
[----:B------:R-:W-:-:S04]  /*12c0*/  SEL R11, RZ, 0x1, !P0 ;  /* 0x00000001ff0b7807 */ /* 0x000fc80004000000 */
[----:B------:R-:W-:-:S04]  /*12d0*/  LOP3.LUT R11, R11, 0x1, R16, 0xf8, !PT ;  /* 0x000000010b0b7812 */ /* 0x000fc800078ef810 */
[----:B------:R-:W-:-:S04]  /*12e0*/  LOP3.LUT R11, R11, R14, RZ, 0xc0, !PT ;  /* 0x0000000e0b0b7212 */ /* 0x000fc800078ec0ff */
[----:B------:R-:W-:-:S04]  /*12f0*/  IADD3 R11, PT, PT, R16, R11, RZ ;  /* 0x0000000b100b7210 */ /* 0x000fc80007ffe0ff */
[----:B------:R-:W-:Y:S01]  /*1300*/  LOP3.LUT R10, R11, R10, RZ, 0xfc, !PT ;  /* 0x0000000a0b0a7212 */ /* 0x000fe200078efcff */
[----:B------:R-:W-:Y:S06]  /*1310*/  BRA `(.L_x_24) ;  /* 0x0000000000107947 */ /* 0x000fec0003800000 */
.L_x_23:
[----:B------:R-:W-:-:S04]  /*1320*/  LOP3.LUT R10, R10, 0x80000000, RZ, 0xc0, !PT ;  /* 0x800000000a0a7812 */ /* 0x000fc800078ec0ff */
[----:B------:R-:W-:Y:S01]  /*1330*/  LOP3.LUT R10, R10, 0x7f800000, RZ, 0xfc, !PT ;  /* 0x7f8000000a0a7812 */ /* 0x000fe200078efcff */
[----:B------:R-:W-:Y:S06]  /*1340*/  BRA `(.L_x_24) ;  /* 0x0000000000047947 */ /* 0x000fec0003800000 */
.L_x_22:
[----:B------:R-:W-:-:S07]  /*1350*/  IMAD R10, R13, 0x800000, R10 ;  /* 0x008000000d0a7824 */ /* 0x000fce00078e020a */
.L_x_24:
[----:B------:R-:W-:Y:S05]  /*1360*/  BSYNC.RECONVERGENT B2 ;  /* 0x0000000000027941 */ /* 0x000fea0003800200 */
.L_x_21:
[----:B------:R-:W-:Y:S05]  /*1370*/  BRA `(.L_x_25) ;  /* 0x0000000000207947 */ /* 0x000fea0003800000 */
.L_x_20:
[----:B------:R-:W-:-:S04]  /*1380*/  LOP3.LUT R10, R11, 0x80000000, R10, 0x48, !PT ;  /* 0x800000000b0a7812 */ /* 0x000fc800078e480a */
[----:B------:R-:W-:Y:S01]  /*1390*/  LOP3.LUT R10, R10, 0x7f800000, RZ, 0xfc, !PT ;  /* 0x7f8000000a0a7812 */ /* 0x000fe200078efcff */
[----:B------:R-:W-:Y:S06]  /*13a0*/  BRA `(.L_x_25) ;  /* 0x0000000000147947 */ /* 0x000fec0003800000 */
.L_x_19:
[----:B------:R-:W-:Y:S01]  /*13b0*/  LOP3.LUT R10, R11, 0x80000000, R10, 0x48, !PT ;  /* 0x800000000b0a7812 */ /* 0x000fe200078e480a */
[----:B------:R-:W-:Y:S06]  /*13c0*/  BRA `(.L_x_25) ;  /* 0x00000000000c7947 */ /* 0x000fec0003800000 */
.L_x_18:
[----:B------:R-:W0:Y:S01]  /*13d0*/  MUFU.RSQ R10, -QNAN ;  /* 0xffc00000000a7908 */ /* 0x000e220000001400 */
[----:B------:R-:W-:Y:S05]  /*13e0*/  BRA `(.L_x_25) ;  /* 0x0000000000047947 */ /* 0x000fea0003800000 */
.L_x_17:
[----:B------:R-:W-:-:S07]  /*13f0*/  FADD.FTZ R10, R10, R11 ;  /* 0x0000000b0a0a7221 */ /* 0x000fce0000010000 */
.L_x_25:
[----:B------:R-:W-:Y:S05]  /*1400*/  BSYNC.RECONVERGENT B1 ;  /* 0x0000000000017941 */ /* 0x000fea0003800200 */
.L_x_15:
[----:B------:R-:W-:-:S04]  /*1410*/  IMAD.MOV.U32 R13, RZ, RZ, 0x0 ;  /* 0x00000000ff0d7424 */ /* 0x000fc800078e00ff */
[----:B0-----:R-:W-:Y:S05]  /*1420*/  RET.REL.NODEC R12 `(_Z8spk_rateiffiPiPd) ;  /* 0xffffffe80cf47950 */ /* 0x001fea0003c3ffff */
.L_x_26:
[----:B------:R-:W-:-:S00]  /*1430*/  BRA `(.L_x_26) ;  /* 0xfffffffc00fc7947 */ /* 0x000fc0000383ffff */
[----:B------:R-:W-:-:S00]  /*1440*/  NOP ;  /* 0x0000000000007918 */ /* 0x000fc00000000000 */
        /* <DEDUP_REMOVED lines=11> */
.L_x_87:


//--------------------- .text._Z7gpu_runidiP8LeakyIAFPiiP8AlphaSynP10AlphaSynNLS1_S1_iiPd --------------------------
	.section	.text._Z7gpu_runidiP8LeakyIAFPiiP8AlphaSynP10AlphaSynNLS1_S1_iiPd,"ax",@progbits
	.align	128
        .global         _Z7gpu_runidiP8LeakyIAFPiiP8AlphaSynP10AlphaSynNLS1_S1_iiPd
        .type           _Z7gpu_runidiP8LeakyIAFPiiP8AlphaSynP10AlphaSynNLS1_S1_iiPd,@function
        .size           _Z7gpu_runidiP8LeakyIAFPiiP8AlphaSynP10AlphaSynNLS1_S1_iiPd,(.L_x_88 - _Z7gpu_runidiP8LeakyIAFPiiP8AlphaSynP10AlphaSynNLS1_S1_iiPd)
        .other          _Z7gpu_runidiP8LeakyIAFPiiP8AlphaSynP10AlphaSynNLS1_S1_iiPd,@"STO_CUDA_ENTRY STV_DEFAULT"
_Z7gpu_runidiP8LeakyIAFPiiP8AlphaSynP10AlphaSynNLS1_S1_iiPd:
.text._Z7gpu_runidiP8LeakyIAFPiiP8AlphaSynP10AlphaSynNLS1_S1_iiPd:
[----:B------:R-:W-:Y:S01]  /*0000*/  LDC R1, c[0x0][0x37c] ;  /* 0x0000df00ff017b82 */ /* 0x000fe20000000800 */
[----:B------:R-:W0:Y:S01]  /*0010*/  S2R R0, SR_TID.X ;  /* 0x0000000000007919 */ /* 0x000e220000002100 */
[----:B------:R-:W0:Y:S06]  /*0020*/  LDCU UR4, c[0x0][0x360] ;  /* 0x00006c00ff0477ac */ /* 0x000e2c0008000800 */
[----:B------:R-:W1:Y:S01]  /*0030*/  S2UR UR6, SR_CTAID.X ;  /* 0x00000000000679c3 */ /* 0x000e620000002500 */
[----:B------:R-:W-:Y:S01]  /*0040*/  BSSY.RECONVERGENT B0, `(.L_x_27) ;  /* 0x0000066000007945 */ /* 0x000fe20003800200 */
[----:B------:R-:W0:Y:S01]  /*0050*/  S2R R3, SR_TID.Y ;  /* 0x0000000000037919 */ /* 0x000e220000002200 */
[----:B------:R-:W2:Y:S01]  /*0060*/  LDCU UR7, c[0x0][0x390] ;  /* 0x00007200ff0777ac */ /* 0x000ea20008000800 */
[----:B------:R-:W-:-:S04]  /*0070*/  IMAD.MOV.U32 R2, RZ, RZ, RZ ;  /* 0x000000ffff027224 */ /* 0x000fc800078e00ff */
[----:B------:R-:W1:Y:S01]  /*0080*/  LDC R5, c[0x0][0x370] ;  /* 0x0000dc00ff057b82 */ /* 0x000e620000000800 */
[----:B0-----:R-:W-:Y:S01]  /*0090*/  IMAD R0, R3, UR4, R0 ;  /* 0x0000000403007c24 */ /* 0x001fe2000f8e0200 */
[----:B------:R-:W0:Y:S03]  /*00a0*/  LDCU.64 UR4, c[0x0][0x358] ;  /* 0x00006b00ff0477ac */ /* 0x000e260008000a00 */
[----:B-1----:R-:W-:-:S05]  /*00b0*/  IMAD R0, R5, UR6, R0 ;  /* 0x0000000605007c24 */ /* 0x002fca000f8e0200 */
[----:B--2---:R-:W-:-:S13]  /*00c0*/  ISETP.GE.AND P0, PT, R0, UR7, PT ;  /* 0x0000000700007c0c */ /* 0x004fda000bf06270 */
[----:B0-----:R-:W-:Y:S05]  /*00d0*/  @P0 BRA `(.L_x_28) ;  /* 0x0000000400700947 */ /* 0x001fea0003800000 */
[----:B------:R-:W0:Y:S01]  /*00e0*/  LDC.64 R6, c[0x0][0x398] ;  /* 0x0000e600ff067b82 */ /* 0x000e220000000a00 */
[----:B------:R-:W-:Y:S01]  /*00f0*/  IMAD.MOV.U32 R2, RZ, RZ, 0x1 ;  /* 0x00000001ff027424 */ /* 0x000fe200078e00ff */
[----:B------:R-:W1:Y:S01]  /*0100*/  LDCU.64 UR6, c[0x0][0x388] ;  /* 0x00007100ff0677ac */ /* 0x000e620008000a00 */
[----:B0-----:R-:W-:-:S05]  /*0110*/  IMAD.WIDE R6, R0, 0x30, R6 ;  /* 0x0000003000067825 */ /* 0x001fca00078e0206 */
[----:B------:R-:W2:Y:S01]  /*0120*/  LDG.E.64 R12, desc[UR4][R6.64+0x18] ;  /* 0x00001804060c7981 */ /* 0x000ea2000c1e1b00 */
[----:B------:R-:W-:Y:S01]  /*0130*/  BSSY.RECONVERGENT B1, `(.L_x_29) ;  /* 0x0000011000017945 */ /* 0x000fe20003800200 */
[----:B--2---:R-:W0:Y:S02]  /*0140*/  MUFU.RCP64H R3, R13 ;  /* 0x0000000d00037308 */ /* 0x004e240000001800 */
[----:B0-----:R-:W-:-:S08]  /*0150*/  DFMA R4, -R12, R2, 1 ;  /* 0x3ff000000c04742b */ /* 0x001fd00000000102 */
[----:B------:R-:W-:-:S08]  /*0160*/  DFMA R4, R4, R4, R4 ;  /* 0x000000040404722b */ /* 0x000fd00000000004 */
[----:B------:R-:W-:-:S08]  /*0170*/  DFMA R4, R2, R4, R2 ;  /* 0x000000040204722b */ /* 0x000fd00000000002 */
[----:B------:R-:W-:-:S08]  /*0180*/  DFMA R2, -R12, R4, 1 ;  /* 0x3ff000000c02742b */ /* 0x000fd00000000104 */
[----:B------:R-:W-:-:S08]  /*0190*/  DFMA R2, R4, R2, R4 ;  /* 0x000000020402722b */ /* 0x000fd00000000004 */
[----:B-1----:R-:W-:-:S08]  /*01a0*/  DMUL R4, R2, -UR6 ;  /* 0x8000000602047c28 */ /* 0x002fd00008000000 */
[----:B------:R-:W-:-:S08]  /*01b0*/  DFMA R8, -R12, R4, -UR6 ;  /* 0x800000060c087e2b */ /* 0x000fd00008000104 */
[----:B------:R-:W-:Y:S02]  /*01c0*/  DFMA R4, R2, R8, R4 ;  /* 0x000000080204722b */ /* 0x000fe40000000004 */
[----:B------:R-:W-:-:S08]  /*01d0*/  DADD R8, -RZ, -UR6 ;  /* 0x80000006ff087e29 */ /* 0x000fd00008000100 */
[----:B------:R-:W-:Y:S02]  /*01e0*/  FFMA R2, RZ, R13, R5 ;  /* 0x0000000dff027223 */ /* 0x000fe40000000005 */
[----:B------:R-:W-:-:S03]  /*01f0*/  FSETP.GEU.AND P1, PT, |R9|, 6.5827683646048100446e-37, PT ;  /* 0x036000000900780b */ /* 0x000fc60003f2e200 */
[----:B------:R-:W-:-:S13]  /*0200*/  FSETP.GT.AND P0, PT, |R2|, 1.469367938527859385e-39, PT ;  /* 0x001000000200780b */ /* 0x000fda0003f04200 */
[----:B------:R-:W-:Y:S05]  /*0210*/  @P0 BRA P1, `(.L_x_30) ;  /* 0x0000000000080947 */ /* 0x000fea0000800000 */
[----:B------:R-:W-:-:S07]  /*0220*/  MOV R2, 0x240 ;  /* 0x0000024000027802 */ /* 0x000fce0000000f00 */
[----:B------:R-:W-:Y:S05]  /*0230*/  CALL.REL.NOINC `($__internal_1_$__cuda_sm20_div_rn_f64_full) ;  /* 0x0000001c00b07944 */ /* 0x000fea0003c00000 */
.L_x_30:
[----:B------:R-:W-:Y:S05]  /*0240*/  BSYNC.RECONVERGENT B1 ;  /* 0x0000000000017941 */ /* 0x000fea0003800200 */
.L_x_29:
[----:B------:R-:W0:Y:S01]  /*0250*/  LDC.64 R2, c[0x0][0x3c8] ;  /* 0x0000f200ff027b82 */ /* 0x000e220000000a00 */
[----:B------:R-:W5:Y:S04]  /*0260*/  LDG.E R10, desc[UR4][R6.64+0x2c] ;  /* 0x00002c04060a7981 */ /* 0x000f68000c1e1900 */
[----:B------:R1:W5:Y:S01]  /*0270*/  LDG.E.64 R8, desc[UR4][R6.64+0x20] ;  /* 0x0000200406087981 */ /* 0x000362000c1e1b00 */
[----:B0-----:R-:W-:-:S06]  /*0280*/  IMAD.WIDE R2, R0, 0x4, R2 ;  /* 0x0000000400027825 */ /* 0x001fcc00078e0202 */
[----:B------:R0:W5:Y:S01]  /*0290*/  LDG.E R2, desc[UR4][R2.64] ;  /* 0x0000000402027981 */ /* 0x000162000c1e1900 */
[----:B------:R-:W-:Y:S02]  /*02a0*/  IMAD.MOV.U32 R12, RZ, RZ, 0x652b82fe ;  /* 0x652b82feff0c7424 */ /* 0x000fe400078e00ff */
[----:B------:R-:W-:-:S06]  /*02b0*/  IMAD.MOV.U32 R13, RZ, RZ, 0x3ff71547 ;  /* 0x3ff71547ff0d7424 */ /* 0x000fcc00078e00ff */
[----:B------:R-:W-:Y:S01]  /*02c0*/  DFMA R12, R4, R12, 6.75539944105574400000e+15 ;  /* 0x43380000040c742b */ /* 0x000fe2000000000c */
[----:B------:R-:W-:Y:S01]  /*02d0*/  UMOV UR6, 0xfefa39ef ;  /* 0xfefa39ef00067882 */ /* 0x000fe20000000000 */
[----:B------:R-:W-:-:S06]  /*02e0*/  UMOV UR7, 0x3fe62e42 ;  /* 0x3fe62e4200077882 */ /* 0x000fcc0000000000 */
[----:B------:R-:W-:-:S08]  /*02f0*/  DADD R14, R12, -6.75539944105574400000e+15 ;  /* 0xc33800000c0e7429 */ /* 0x000fd00000000000 */
[----:B------:R-:W-:Y:S01]  /*0300*/  DFMA R16, R14, -UR6, R4 ;  /* 0x800000060e107c2b */ /* 0x000fe20008000004 */
[----:B------:R-:W-:Y:S01]  /*0310*/  UMOV UR6, 0x3b39803f ;  /* 0x3b39803f00067882 */ /* 0x000fe20000000000 */
[----:B------:R-:W-:-:S06]  /*0320*/  UMOV UR7, 0x3c7abc9e ;  /* 0x3c7abc9e00077882 */ /* 0x000fcc0000000000 */
[----:B------:R-:W-:Y:S01]  /*0330*/  DFMA R16, R14, -UR6, R16 ;  /* 0x800000060e107c2b */ /* 0x000fe20008000010 */
[----:B------:R-:W-:Y:S02]  /*0340*/  IMAD.MOV.U32 R14, RZ, RZ, -0x35dec16 ;  /* 0xfca213eaff0e7424 */ /* 0x000fe400078e00ff */
[----:B------:R-:W-:Y:S01]  /*0350*/  IMAD.MOV.U32 R15, RZ, RZ, 0x3e928af3 ;  /* 0x3e928af3ff0f7424 */ /* 0x000fe200078e00ff */
[----:B------:R-:W-:Y:S01]  /*0360*/  UMOV UR6, 0x69ce2bdf ;  /* 0x69ce2bdf00067882 */ /* 0x000fe20000000000 */
[----:B------:R-:W-:-:S04]  /*0370*/  UMOV UR7, 0x3e5ade15 ;  /* 0x3e5ade1500077882 */ /* 0x000fc80000000000 */
[C---:B-1----:R-:W-:Y:S01]  /*0380*/  DFMA R6, R16.reuse, UR6, R14 ;  /* 0x0000000610067c2b */ /* 0x042fe2000800000e */
[----:B------:R-:W-:Y:S01]  /*0390*/  UMOV UR6, 0x62401315 ;  /* 0x6240131500067882 */ /* 0x000fe20000000000 */
[----:B------:R-:W-:Y:S01]  /*03a0*/  UMOV UR7, 0x3ec71dee ;  /* 0x3ec71dee00077882 */ /* 0x000fe20000000000 */
[----:B------:R-:W1:Y:S05]  /*03b0*/  LDC.64 R14, c[0x0][0x3a0] ;  /* 0x0000e800ff0e7b82 */ /* 0x000e6a0000000a00 */
[----:B------:R-:W-:Y:S01]  /*03c0*/  DFMA R6, R16, R6, UR6 ;  /* 0x0000000610067e2b */ /* 0x000fe20008000006 */
[----:B------:R-:W-:Y:S01]  /*03d0*/  UMOV UR6, 0x7c89eb71 ;  /* 0x7c89eb7100067882 */ /* 0x000fe20000000000 */
[----:B------:R-:W-:-:S06]  /*03e0*/  UMOV UR7, 0x3efa0199 ;  /* 0x3efa019900077882 */ /* 0x000fcc0000000000 */
        /* <DEDUP_REMOVED lines=19> */
[----:B------:R-:W-:-:S07]  /*0520*/  FSETP.GEU.AND P0, PT, |R5|, 4.1917929649353027344, PT ;  /* 0x4086232b0500780b */ /* 0x000fce0003f0e200 */
[C---:B------:R-:W-:Y:S01]  /*0530*/  DFMA R6, R16.reuse, R6, 1 ;  /* 0x3ff000001006742b */ /* 0x040fe20000000006 */
[----:B------:R-:W-:Y:S07]  /*0540*/  BSSY.RECONVERGENT B1, `(.L_x_31) ;  /* 0x0000012000017945 */ /* 0x000fee0003800200 */
[----:B------:R-:W-:-:S10]  /*0550*/  DFMA R16, R16, R6, 1 ;  /* 0x3ff000001010742b */ /* 0x000fd40000000006 */
[----:B------:R-:W-:Y:S02]  /*0560*/  IMAD R7, R12, 0x100000, R17 ;  /* 0x001000000c077824 */ /* 0x000fe400078e0211 */
[----:B------:R-:W-:Y:S01]  /*0570*/  IMAD.MOV.U32 R6, RZ, RZ, R16 ;  /* 0x000000ffff067224 */ /* 0x000fe200078e0010 */
[----:B01----:R-:W-:Y:S06]  /*0580*/  @!P0 BRA `(.L_x_32) ;  /* 0x0000000000348947 */ /* 0x003fec0003800000 */
[----:B------:R-:W-:Y:S01]  /*0590*/  FSETP.GEU.AND P1, PT, |R5|, 4.2275390625, PT ;  /* 0x408748000500780b */ /* 0x000fe20003f2e200 */
[C---:B------:R-:W-:Y:S02]  /*05a0*/  DADD R6, R4.reuse, +INF ;  /* 0x7ff0000004067429 */ /* 0x040fe40000000000 */
[----:B------:R-:W-:-:S08]  /*05b0*/  DSETP.GEU.AND P0, PT, R4, RZ, PT ;  /* 0x000000ff0400722a */ /* 0x000fd00003f0e000 */
[----:B------:R-:W-:Y:S02]  /*05c0*/  FSEL R6, R6, RZ, P0 ;  /* 0x000000ff06067208 */ /* 0x000fe40000000000 */
[----:B------:R-:W-:Y:S01]  /*05d0*/  @!P1 LEA.HI R3, R12, R12, RZ, 0x1 ;  /* 0x0000000c0c039211 */ /* 0x000fe200078f08ff */
[----:B------:R-:W-:Y:S01]  /*05e0*/  @!P1 IMAD.MOV.U32 R4, RZ, RZ, R16 ;  /* 0x000000ffff049224 */ /* 0x000fe200078e0010 */
[----:B------:R-:W-:Y:S02]  /*05f0*/  FSEL R7, R7, RZ, P0 ;  /* 0x000000ff07077208 */ /* 0x000fe40000000000 */
[----:B------:R-:W-:-:S05]  /*0600*/  @!P1 SHF.R.S32.HI R3, RZ, 0x1, R3 ;  /* 0x00000001ff039819 */ /* 0x000fca0000011403 */
[----:B------:R-:W-:Y:S02]  /*0610*/  @!P1 IMAD.IADD R12, R12, 0x1, -R3 ;  /* 0x000000010c0c9824 */ /* 0x000fe400078e0a03 */
[----:B------:R-:W-:-:S03]  /*0620*/  @!P1 IMAD R5, R3, 0x100000, R17 ;  /* 0x0010000003059824 */ /* 0x000fc600078e0211 */
[----:B------:R-:W-:Y:S01]  /*0630*/  @!P1 LEA R13, R12, 0x3ff00000, 0x14 ;  /* 0x3ff000000c0d9811 */ /* 0x000fe200078ea0ff */
[----:B------:R-:W-:-:S06]  /*0640*/  @!P1 IMAD.MOV.U32 R12, RZ, RZ, RZ ;  /* 0x000000ffff0c9224 */ /* 0x000fcc00078e00ff */
[----:B------:R-:W-:-:S11]  /*0650*/  @!P1 DMUL R6, R4, R12 ;  /* 0x0000000c04069228 */ /* 0x000fd60000000000 */
.L_x_32:
[----:B------:R-:W-:Y:S05]  /*0660*/  BSYNC.RECONVERGENT B1 ;  /* 0x0000000000017941 */ /* 0x000fea0003800200 */
.L_x_31:
[----:B------:R-:W-:Y:S01]  /*0670*/  DADD R4, -R6, 1 ;  /* 0x3ff0000006047429 */ /* 0x000fe20000000100 */
[----:B-----5:R-:W-:-:S07]  /*0680*/  IMAD.WIDE R10, R10, 0x4, R14 ;  /* 0x000000040a0a7825 */ /* 0x020fce00078e020e */
[----:B------:R-:W-:-:S11]  /*0690*/  DMUL R8, R8, R4 ;  /* 0x0000000408087228 */ /* 0x000fd60000000000 */
.L_x_28:
[----:B------:R-:W-:Y:S05]  /*06a0*/  BSYNC.RECONVERGENT B0 ;  /* 0x0000000000007941 */ /* 0x000fea0003800200 */
.L_x_27:
[----:B------:R-:W0:Y:S01]  /*06b0*/  LDCU UR6, c[0x0][0x3a8] ;  /* 0x00007500ff0677ac */ /* 0x000e220008000800 */
[----:B------:R-:W1:Y:S08]  /*06c0*/  LDC.64 R4, c[0x0][0x3b0] ;  /* 0x0000ec00ff047b82 */ /* 0x000e700000000a00 */
[----:B------:R-:W2:Y:S08]  /*06d0*/  LDC R3, c[0x0][0x380] ;  /* 0x0000e000ff037b82 */ /* 0x000eb00000000800 */
[----:B------:R-:W3:Y:S01]  /*06e0*/  LDC.64 R16, c[0x0][0x3b8] ;  /* 0x0000ee00ff107b82 */ /* 0x000ee20000000a00 */
[----:B0-----:R-:W-:-:S13]  /*06f0*/  ISETP.GE.AND P0, PT, R0, UR6, PT ;  /* 0x0000000600007c0c */ /* 0x001fda000bf06270 */
[----:B-1----:R-:W-:-:S05]  /*0700*/  @!P0 IMAD.WIDE R4, R0, 0x40, R4 ;  /* 0x0000004000048825 */ /* 0x002fca00078e0204 */
[----:B------:R0:W5:Y:S04]  /*0710*/  @!P0 LDG.E.64 R18, desc[UR4][R4.64+0x20] ;  /* 0x0000200404128981 */ /* 0x000168000c1e1b00 */
[----:B------:R0:W5:Y:S04]  /*0720*/  @!P0 LDG.E.64 R12, desc[UR4][R4.64+0x38] ;  /* 0x00003804040c8981 */ /* 0x000168000c1e1b00 */
[----:B------:R0:W5:Y:S04]  /*0730*/  @!P0 LDG.E.64 R20, desc[UR4][R4.64+0x30] ;  /* 0x0000300404148981 */ /* 0x000168000c1e1b00 */
[----:B------:R0:W5:Y:S01]  /*0740*/  @!P0 LDG.E.64 R14, desc[UR4][R4.64+0x28] ;  /* 0x00002804040e8981 */ /* 0x000162000c1e1b00 */
[----:B--2---:R-:W-:-:S13]  /*0750*/  ISETP.GE.AND P1, PT, R3, 0x1, PT ;  /* 0x000000010300780c */ /* 0x004fda0003f26270 */
[----:B0--3--:R-:W-:Y:S05]  /*0760*/  @!P1 EXIT ;  /* 0x000000000000994d */ /* 0x009fea0003800000 */
[----:B------:R-:W0:Y:S01]  /*0770*/  LDC.64 R26, c[0x0][0x398] ;  /* 0x0000e600ff1a7b82 */ /* 0x000e220000000a00 */
[----:B------:R-:W1:Y:S01]  /*0780*/  LDCU.64 UR6, c[0x0][0x3c0] ;  /* 0x00007800ff0677ac */ /* 0x000e620008000a00 */
[----:B-----5:R-:W-:Y:S01]  /*0790*/  DMUL R18, R18, R20 ;  /* 0x0000001412127228 */ /* 0x020fe20000000000 */
[----:B------:R-:W-:Y:S01]  /*07a0*/  @!P0 IMAD.WIDE R16, R13, 0x10, R16 ;  /* 0x000000100d108825 */ /* 0x000fe200078e0210 */
[----:B------:R-:W-:Y:S02]  /*07b0*/  CS2R R20, SRZ ;  /* 0x0000000000147805 */ /* 0x000fe4000001ff00 */
[----:B------:R-:W-:Y:S02]  /*07c0*/  CS2R R32, SRZ ;  /* 0x0000000000207805 */ /* 0x000fe4000001ff00 */
[----:B------:R-:W-:Y:S01]  /*07d0*/  CS2R R34, SRZ ;  /* 0x0000000000227805 */ /* 0x000fe2000001ff00 */
[----:B------:R-:W-:Y:S01]  /*07e0*/  IMAD.MOV.U32 R3, RZ, RZ, RZ ;  /* 0x000000ffff037224 */ /* 0x000fe200078e00ff */
[----:B------:R-:W-:Y:S01]  /*07f0*/  CS2R R22, SRZ ;  /* 0x0000000000167805 */ /* 0x000fe2000001ff00 */
[----:B------:R-:W-:-:S02]  /*0800*/  IMAD.MOV.U32 R4, RZ, RZ, R0 ;  /* 0x000000ffff047224 */ /* 0x000fc400078e0000 */
[----:B------:R-:W-:Y:S02]  /*0810*/  IMAD.MOV.U32 R5, RZ, RZ, R2 ;  /* 0x000000ffff057224 */ /* 0x000fe400078e0002 */
[----:B-1----:R-:W-:Y:S02]  /*0820*/  IMAD.U32 R24, RZ, RZ, UR6 ;  /* 0x00000006ff187e24 */ /* 0x002fe4000f8e00ff */
[----:B------:R-:W-:Y:S02]  /*0830*/  IMAD.U32 R25, RZ, RZ, UR7 ;  /* 0x00000007ff197e24 */ /* 0x000fe4000f8e00ff */
[----:B0-----:R-:W-:-:S07]  /*0840*/  IMAD.WIDE R26, R0, 0x30, R26 ;  /* 0x00000030001a7825 */ /* 0x001fce00078e021a */
.L_x_58:
[----:B------:R-:W0:Y:S01]  /*0850*/  LDCU UR6, c[0x0][0x390] ;  /* 0x00007200ff0677ac */ /* 0x000e220008000800 */
[----:B------:R-:W-:Y:S01]  /*0860*/  BSSY.RECONVERGENT B0, `(.L_x_33) ;  /* 0x0000012000007945 */ /* 0x000fe20003800200 */
[----:B0-----:R-:W-:-:S13]  /*0870*/  ISETP.GE.AND P1, PT, R0, UR6, PT ;  /* 0x0000000600007c0c */ /* 0x001fda000bf26270 */
[----:B-----5:R-:W-:Y:S05]  /*0880*/  @P1 BRA `(.L_x_34) ;  /* 0x00000000003c1947 */ /* 0x020fea0003800000 */
[----:B------:R-:W2:Y:S01]  /*0890*/  LDG.E.64 R28, desc[UR4][R26.64] ;  /* 0x000000041a1c7981 */ /* 0x000ea2000c1e1b00 */
[----:B------:R-:W0:Y:S01]  /*08a0*/  LDC.64 R30, c[0x0][0x3c0] ;  /* 0x0000f000ff1e7b82 */ /* 0x000e220000000a00 */
[----:B--2---:R-:W-:-:S08]  /*08b0*/  DMUL R28, R28, R6 ;  /* 0x000000061c1c7228 */ /* 0x004fd00000000000 */
[----:B------:R-:W-:Y:S01]  /*08c0*/  DFMA R28, R8, R22, R28 ;  /* 0x00000016081c722b */ /* 0x000fe2000000001c */
[----:B0-----:R-:W-:-:S06]  /*08d0*/  IMAD.WIDE R22, R4, 0x4, R30 ;  /* 0x0000000404167825 */ /* 0x001fcc00078e021e */
[----:B------:R0:W-:Y:S04]  /*08e0*/  STG.E.64 desc[UR4][R26.64], R28 ;  /* 0x0000001c1a007986 */ /* 0x0001e8000c101b04 */
[----:B------:R0:W-:Y:S04]  /*08f0*/  STG.E desc[UR4][R22.64], RZ ;  /* 0x000000ff16007986 */ /* 0x0001e8000c101904 */
[----:B------:R-:W2:Y:S04]  /*0900*/  LDG.E.64 R30, desc[UR4][R26.64] ;  /* 0x000000041a1e7981 */ /* 0x000ea8000c1e1b00 */
[----:B------:R-:W2:Y:S02]  /*0910*/  LDG.E.64 R36, desc[UR4][R26.64+0x10] ;  /* 0x000010041a247981 */ /* 0x000ea4000c1e1b00 */
[----:B--2---:R-:W-:-:S14]  /*0920*/  DSETP.GE.AND P0, PT, R30, R36, PT ;  /* 0x000000241e00722a */ /* 0x004fdc0003f06000 */
[----:B0-----:R-:W-:Y:S05]  /*0930*/  @!P0 BRA `(.L_x_34) ;  /* 0x0000000000108947 */ /* 0x001fea0003800000 */
[----:B------:R-:W2:Y:S01]  /*0940*/  LDG.E.64 R28, desc[UR4][R26.64+0x8] ;  /* 0x000008041a1c7981 */ /* 0x000ea2000c1e1b00 */
[----:B------:R-:W-:-:S03]  /*0950*/  IMAD.MOV.U32 R13, RZ, RZ, 0x1 ;  /* 0x00000001ff0d7424 */ /* 0x000fc600078e00ff */
[----:B--2---:R0:W-:Y:S04]  /*0960*/  STG.E.64 desc[UR4][R26.64], R28 ;  /* 0x0000001c1a007986 */ /* 0x0041e8000c101b04 */
[----:B------:R0:W-:Y:S02]  /*0970*/  STG.E desc[UR4][R22.64], R13 ;  /* 0x0000000d16007986 */ /* 0x0001e4000c101904 */
.L_x_34:
[----:B------:R-:W-:Y:S05]  /*0980*/  BSYNC.RECONVERGENT B0 ;  /* 0x0000000000007941 */ /* 0x000fea0003800200 */
.L_x_33:
[----:B------:R-:W1:Y:S01]  /*0990*/  LDCU UR6, c[0x0][0x3a8] ;  /* 0x00007500ff0677ac */ /* 0x000e620008000800 */
[----:B0-----:R-:W-:Y:S02]  /*09a0*/  IMAD.MOV.U32 R28, RZ, RZ, R32 ;  /* 0x000000ffff1c7224 */ /* 0x001fe400078e0020 */
[----:B------:R-:W-:Y:S02]  /*09b0*/  IMAD.MOV.U32 R29, RZ, RZ, R33 ;  /* 0x000000ffff1d7224 */ /* 0x000fe400078e0021 */
[----:B------:R-:W-:Y:S02]  /*09c0*/  IMAD.MOV.U32 R30, RZ, RZ, R34 ;  /* 0x000000ffff1e7224 */ /* 0x000fe400078e0022 */
[----:B------:R-:W-:Y:S01]  /*09d0*/  IMAD.MOV.U32 R31, RZ, RZ, R35 ;  /* 0x000000ffff1f7224 */ /* 0x000fe200078e0023 */
[----:B-1----:R-:W-:-:S13]  /*09e0*/  ISETP.GE.AND P0, PT, R0, UR6, PT ;  /* 0x0000000600007c0c */ /* 0x002fda000bf06270 */
[----:B------:R-:W-:Y:S05]  /*09f0*/  @P0 BRA `(.L_x_35) ;  /* 0x0000000800880947 */ /* 0x000fea0003800000 */
[----:B------:R-:W0:Y:S01]  /*0a00*/  LDCU.64 UR6, c[0x0][0x388] ;  /* 0x00007100ff0677ac */ /* 0x000e220008000a00 */
[----:B------:R-:W-:Y:S01]  /*0a10*/  ISETP.GE.AND P2, PT, R12, 0x1, PT ;  /* 0x000000010c00780c */ /* 0x000fe20003f46270 */
[----:B0-----:R-:W-:Y:S02]  /*0a20*/  DFMA R22, R32, UR6, R34 ;  /* 0x0000000620167c2b */ /* 0x001fe40008000022 */
[----:B------:R-:W-:-:S06]  /*0a30*/  DFMA R28, R20, UR6, R32 ;  /* 0x00000006141c7c2b */ /* 0x000fcc0008000020 */
[----:B------:R-:W-:-:S06]  /*0a40*/  DSETP.GEU.AND P0, PT, R22, RZ, PT ;  /* 0x000000ff1600722a */ /* 0x000fcc0003f0e000 */
[----:B------:R-:W-:Y:S02]  /*0a50*/  FSEL R30, R22, RZ, P0 ;  /* 0x000000ff161e7208 */ /* 0x000fe40000000000 */
[----:B------:R-:W-:Y:S01]  /*0a60*/  FSEL R31, R23, RZ, P0 ;  /* 0x000000ff171f7208 */ /* 0x000fe20000000000 */
[----:B------:R-:W-:Y:S06]  /*0a70*/  @!P2 BRA `(.L_x_36) ;  /* 0x000000080044a947 */ /* 0x000fec0003800000 */
[----:B------:R-:W-:Y:S01]  /*0a80*/  ISETP.GE.U32.AND P0, PT, R12, 0x8, PT ;  /* 0x000000080c00780c */ /* 0x000fe20003f06070 */
[----:B------:R-:W-:Y:S01]  /*0a90*/  BSSY.RECONVERGENT B0, `(.L_x_37) ;  /* 0x0000048000007945 */ /* 0x000fe20003800200 */
[----:B------:R-:W-:-:S11]  /*0aa0*/  IMAD.MOV.U32 R13, RZ, RZ, RZ ;  /* 0x000000ffff0d7224 */ /* 0x000fd600078e00ff */
[----:B------:R-:W-:Y:S05]  /*0ab0*/  @!P0 BRA `(.L_x_38) ;  /* 0x0000000400148947 */ /* 0x000fea0003800000 */
[----:B------:R-:W-:Y:S01]  /*0ac0*/  IADD3 R36, P0, PT, R16, 0x40, RZ ;  /* 0x0000004010247810 */ /* 0x000fe20007f1e0ff */
[----:B------:R-:W-:Y:S01]  /*0ad0*/  BSSY.RECONVERGENT B1, `(.L_x_38) ;  /* 0x0000043000017945 */ /* 0x000fe20003800200 */
[----:B------:R-:W-:-:S03]  /*0ae0*/  LOP3.LUT R13, R12, 0x7ffffff8, RZ, 0xc0, !PT ;  /* 0x7ffffff80c0d7812 */ /* 0x000fc600078ec0ff */
[----:B------:R-:W-:Y:S02]  /*0af0*/  IMAD.X R37, RZ, RZ, R17, P0 ;  /* 0x000000ffff257224 */ /* 0x000fe400000e0611 */
[----:B------:R-:W-:-:S07]  /*0b00*/  IMAD.MOV R42, RZ, RZ, -R13 ;  /* 0x000000ffff2a7224 */ /* 0x000fce00078e0a0d */
.L_x_39:
[----:B------:R-:W-:Y:S02]  /*0b10*/  IMAD.MOV.U32 R20, RZ, RZ, R36 ;  /* 0x000000ffff147224 */ /* 0x000fe400078e0024 */
[----:B------:R-:W-:-:S05]  /*0b20*/  IMAD.MOV.U32 R21, RZ, RZ, R37 ;  /* 0x000000ffff157224 */ /* 0x000fca00078e0025 */
[----:B------:R-:W2:Y:S04]  /*0b30*/  LDG.E.64 R36, desc[UR4][R20.64+-0x40] ;  /* 0xffffc00414247981 */ /* 0x000ea8000c1e1b00 */
[----:B------:R-:W3:Y:S04]  /*0b40*/  LDG.E.64 R22, desc[UR4][R20.64+-0x30] ;  /* 0xffffd00414167981 */ /* 0x000ee8000c1e1b00 */
[----:B------:R-:W4:Y:S01]  /*0b50*/  LDG.E.64 R40, desc[UR4][R20.64+-0x10] ;  /* 0xfffff00414287981 */ /* 0x000f22000c1e1b00 */
[----:B--2---:R-:W-:-:S04]  /*0b60*/  LEA R44, P0, R36, R24, 0x2 ;  /* 0x00000018242c7211 */ /* 0x004fc800078010ff */
[----:B------:R-:W-:-:S05]  /*0b70*/  LEA.HI.X R45, R36, R25, R37, 0x2, P0 ;  /* 0x00000019242d7211 */ /* 0x000fca00000f1425 */
[----:B------:R-:W2:Y:S01]  /*0b80*/  LDG.E R44, desc[UR4][R44.64] ;  /* 0x000000042c2c7981 */ /* 0x000ea2000c1e1900 */
[----:B---3--:R-:W-:-:S04]  /*0b90*/  LEA R36, P0, R22, R24, 0x2 ;  /* 0x0000001816247211 */ /* 0x008fc800078010ff */
[----:B------:R-:W-:Y:S02]  /*0ba0*/  LEA.HI.X R37, R22, R25, R23, 0x2, P0 ;  /* 0x0000001916257211 */ /* 0x000fe400000f1417 */
[----:B------:R-:W3:Y:S04]  /*0bb0*/  LDG.E.64 R22, desc[UR4][R20.64+-0x20] ;  /* 0xffffe00414167981 */ /* 0x000ee8000c1e1b00 */
[----:B------:R-:W5:Y:S01]  /*0bc0*/  LDG.E R36, desc[UR4][R36.64] ;  /* 0x0000000424247981 */ /* 0x000f62000c1e1900 */
[----:B--2---:R-:W-:-:S13]  /*0bd0*/  ISETP.NE.AND P0, PT, R44, RZ, PT ;  /* 0x000000ff2c00720c */ /* 0x004fda0003f05270 */
[----:B------:R-:W2:Y:S01]  /*0be0*/  @P0 LDG.E.64 R38, desc[UR4][R20.64+-0x38] ;  /* 0xffffc80414260981 */ /* 0x000ea2000c1e1b00 */
[----:B-----5:R-:W-:-:S13]  /*0bf0*/  ISETP.NE.AND P2, PT, R36, RZ, PT ;  /* 0x000000ff2400720c */ /* 0x020fda0003f45270 */
[----:B------:R-:W5:Y:S01]  /*0c00*/  @P2 LDG.E.64 R36, desc[UR4][R20.64+-0x28] ;  /* 0xffffd80414242981 */ /* 0x000f62000c1e1b00 */
[----:B--2---:R-:W-:Y:S01]  /*0c10*/  @P0 DADD R28, R28, R38 ;  /* 0x000000001c1c0229 */ /* 0x004fe20000000026 */
[----:B---3--:R-:W-:-:S04]  /*0c20*/  LEA R38, P0, R22, R24, 0x2 ;  /* 0x0000001816267211 */ /* 0x008fc800078010ff */
[----:B------:R-:W-:Y:S02]  /*0c30*/  LEA.HI.X R39, R22, R25, R23, 0x2, P0 ;  /* 0x0000001916277211 */ /* 0x000fe400000f1417 */
[----:B----4-:R-:W-:-:S03]  /*0c40*/  LEA R22, P0, R40, R24, 0x2 ;  /* 0x0000001828167211 */ /* 0x010fc600078010ff */
[----:B------:R-:W2:Y:S01]  /*0c50*/  LDG.E R44, desc[UR4][R38.64] ;  /* 0x00000004262c7981 */ /* 0x000ea2000c1e1900 */
[----:B------:R-:W-:-:S03]  /*0c60*/  LEA.HI.X R23, R40, R25, R41, 0x2, P0 ;  /* 0x0000001928177211 */ /* 0x000fc600000f1429 */
[----:B------:R-:W3:Y:S04]  /*0c70*/  LDG.E.64 R40, desc[UR4][R20.64] ;  /* 0x0000000414287981 */ /* 0x000ee8000c1e1b00 */
[----:B------:R0:W4:Y:S04]  /*0c80*/  LDG.E R43, desc[UR4][R22.64] ;  /* 0x00000004162b7981 */ /* 0x000128000c1e1900 */
[----:B------:R-:W0:Y:S04]  /*0c90*/  LDG.E.64 R38, desc[UR4][R20.64+0x20] ;  /* 0x0000200414267981 */ /* 0x000e28000c1e1b00 */
[----:B------:R-:W4:Y:S01]  /*0ca0*/  LDG.E.64 R22, desc[UR4][R20.64+0x10] ;  /* 0x0000100414167981 */ /* 0x000f22000c1e1b00 */
[----:B-----5:R-:W-:Y:S01]  /*0cb0*/  @P2 DADD R28, R28, R36 ;  /* 0x000000001c1c2229 */ /* 0x020fe20000000024 */
[----:B---3--:R-:W-:-:S04]  /*0cc0*/  LEA R36, P0, R40, R24, 0x2 ;  /* 0x0000001828247211 */ /* 0x008fc800078010ff */
[----:B------:R-:W-:Y:S02]  /*0cd0*/  LEA.HI.X R37, R40, R25, R41, 0x2, P0 ;  /* 0x0000001928257211 */ /* 0x000fe400000f1429 */
[----:B--2---:R-:W-:-:S03]  /*0ce0*/  ISETP.NE.AND P3, PT, R44, RZ, PT ;  /* 0x000000ff2c00720c */ /* 0x004fc60003f65270 */
[----:B------:R-:W2:Y:S01]  /*0cf0*/  LDG.E R40, desc[UR4][R36.64] ;  /* 0x0000000424287981 */ /* 0x000ea2000c1e1900 */
[----:B----4-:R-:W-:-:S03]  /*0d00*/  LEA R44, P0, R22, R24, 0x2 ;  /* 0x00000018162c7211 */ /* 0x010fc600078010ff */
[----:B------:R-:W3:Y:S01]  /*0d10*/  LDG.E.64 R36, desc[UR4][R20.64+0x30] ;  /* 0x0000300414247981 */ /* 0x000ee2000c1e1b00 */
[----:B------:R-:W-:Y:S02]  /*0d20*/  LEA.HI.X R45, R22, R25, R23, 0x2, P0 ;  /* 0x00000019162d7211 */ /* 0x000fe400000f1417 */
[----:B0-----:R-:W-:-:S04]  /*0d30*/  LEA R22, P2, R38, R24, 0x2 ;  /* 0x0000001826167211 */ /* 0x001fc800078410ff */
[----:B------:R-:W-:Y:S02]  /*0d40*/  LEA.HI.X R23, R38, R25, R39, 0x2, P2 ;  /* 0x0000001926177211 */ /* 0x000fe400010f1427 */
[----:B------:R-:W4:Y:S01]  /*0d50*/  @P3 LDG.E.64 R38, desc[UR4][R20.64+-0x18] ;  /* 0xffffe80414263981 */ /* 0x000f22000c1e1b00 */
[----:B------:R-:W-:-:S03]  /*0d60*/  ISETP.NE.AND P0, PT, R43, RZ, PT ;  /* 0x000000ff2b00720c */ /* 0x000fc60003f05270 */
[----:B------:R-:W5:Y:S04]  /*0d70*/  LDG.E R43, desc[UR4][R44.64] ;  /* 0x000000042c2b7981 */ /* 0x000f68000c1e1900 */
[----:B------:R-:W5:Y:S01]  /*0d80*/  LDG.E R22, desc[UR4][R22.64] ;  /* 0x0000000416167981 */ /* 0x000f62000c1e1900 */
[----:B--2---:R-:W-:Y:S02]  /*0d90*/  ISETP.NE.AND P2, PT, R40, RZ, PT ;  /* 0x000000ff2800720c */ /* 0x004fe40003f45270 */
[----:B---3--:R-:W-:-:S04]  /*0da0*/  LEA R40, P4, R36, R24, 0x2 ;  /* 0x0000001824287211 */ /* 0x008fc800078810ff */
[----:B------:R-:W-:Y:S02]  /*0db0*/  LEA.HI.X R41, R36, R25, R37, 0x2, P4 ;  /* 0x0000001924297211 */ /* 0x000fe400020f1425 */
[----:B------:R-:W2:Y:S01]  /*0dc0*/  @P0 LDG.E.64 R36, desc[UR4][R20.64+-0x8] ;  /* 0xfffff80414240981 */ /* 0x000ea2000c1e1b00 */
[----:B----4-:R-:W-:-:S03]  /*0dd0*/  @P3 DADD R28, R28, R38 ;  /* 0x000000001c1c3229 */ /* 0x010fc60000000026 */
[----:B------:R-:W3:Y:S04]  /*0de0*/  LDG.E R40, desc[UR4][R40.64] ;  /* 0x0000000428287981 */ /* 0x000ee8000c1e1900 */
[----:B------:R-:W4:Y:S01]  /*0df0*/  @P2 LDG.E.64 R38, desc[UR4][R20.64+0x8] ;  /* 0x0000080414262981 */ /* 0x000f22000c1e1b00 */
[----:B-----5:R-:W-:Y:S02]  /*0e00*/  ISETP.NE.AND P4, PT, R43, RZ, PT ;  /* 0x000000ff2b00720c */ /* 0x020fe40003f85270 */
[----:B------:R-:W-:Y:S01]  /*0e10*/  ISETP.NE.AND P3, PT, R22, RZ, PT ;  /* 0x000000ff1600720c */ /* 0x000fe20003f65270 */
[----:B--2---:R-:W-:-:S10]  /*0e20*/  @P0 DADD R28, R28, R36 ;  /* 0x000000001c1c0229 */ /* 0x004fd40000000024 */
[----:B------:R-:W2:Y:S01]  /*0e30*/  @P4 LDG.E.64 R36, desc[UR4][R20.64+0x18] ;  /* 0x0000180414244981 */ /* 0x000ea2000c1e1b00 */
[----:B---3--:R-:W-:Y:S01]  /*0e40*/  ISETP.NE.AND P0, PT, R40, RZ, PT ;  /* 0x000000ff2800720c */ /* 0x008fe20003f05270 */
[----:B----4-:R-:W-:Y:S02]  /*0e50*/  @P2 DADD R28, R28, R38 ;  /* 0x000000001c1c2229 */ /* 0x010fe40000000026 */
[----:B------:R-:W3:Y:S10]  /*0e60*/  @P3 LDG.E.64 R38, desc[UR4][R20.64+0x28] ;  /* 0x0000280414263981 */ /* 0x000ef4000c1e1b00 */
[----:B------:R-:W4:Y:S01]  /*0e70*/  @P0 LDG.E.64 R22, desc[UR4][R20.64+0x38] ;  /* 0x0000380414160981 */ /* 0x000f22000c1e1b00 */
[----:B------:R-:W-:Y:S01]  /*0e80*/  VIADD R42, R42, 0x8 ;  /* 0x000000082a2a7836 */ /* 0x000fe20000000000 */
[----:B--2---:R-:W-:-:S08]  /*0e90*/  @P4 DADD R28, R28, R36 ;  /* 0x000000001c1c4229 */ /* 0x004fd00000000024 */
[----:B---3--:R-:W-:Y:S01]  /*0ea0*/  @P3 DADD R28, R28, R38 ;  /* 0x000000001c1c3229 */ /* 0x008fe20000000026 */
[----:B------:R-:W-:Y:S02]  /*0eb0*/  ISETP.NE.AND P3, PT, R42, RZ, PT ;  /* 0x000000ff2a00720c */ /* 0x000fe40003f65270 */
[----:B------:R-:W-:-:S05]  /*0ec0*/  IADD3 R36, P2, PT, R20, 0x80, RZ ;  /* 0x0000008014247810 */ /* 0x000fca0007f5e0ff */
[----:B----4-:R-:W-:Y:S01]  /*0ed0*/  @P0 DADD R28, R28, R22 ;  /* 0x000000001c1c0229 */ /* 0x010fe20000000016 */
[----:B------:R-:W-:-:S05]  /*0ee0*/  IMAD.X R37, RZ, RZ, R21, P2 ;  /* 0x000000ffff257224 */ /* 0x000fca00010e0615 */
[----:B------:R-:W-:Y:S05]  /*0ef0*/  @P3 BRA `(.L_x_39) ;  /* 0xfffffffc00043947 */ /* 0x000fea000383ffff */
[----:B------:R-:W-:Y:S05]  /*0f00*/  BSYNC.RECONVERGENT B1 ;  /* 0x0000000000017941 */ /* 0x000fea0003800200 */
.L_x_38:
[----:B------:R-:W-:Y:S05]  /*0f10*/  BSYNC.RECONVERGENT B0 ;  /* 0x0000000000007941 */ /* 0x000fea0003800200 */
.L_x_37:
[----:B------:R-:W-:-:S13]  /*0f20*/  LOP3.LUT P0, R20, R12, 0x7, RZ, 0xc0, !PT ;  /* 0x000000070c147812 */ /* 0x000fda000780c0ff */
[----:B------:R-:W-:Y:S05]  /*0f30*/  @!P0 BRA `(.L_x_36) ;  /* 0x0000000400148947 */ /* 0x000fea0003800000 */
[----:B------:R-:W-:Y:S01]  /*0f40*/  VIADD R20, R20, 0xffffffff ;  /* 0xffffffff14147836 */ /* 0x000fe20000000000 */
[----:B------:R-:W-:Y:S04]  /*0f50*/  BSSY.RECONVERGENT B0, `(.L_x_40) ;  /* 0x0000021000007945 */ /* 0x000fe80003800200 */
[----:B------:R-:W-:-:S13]  /*0f60*/  ISETP.GE.U32.AND P0, PT, R20, 0x3, PT ;  /* 0x000000031400780c */ /* 0x000fda0003f06070 */
[----:B------:R-:W-:Y:S05]  /*0f70*/  @!P0 BRA `(.L_x_41) ;  /* 0x0000000000788947 */ /* 0x000fea0003800000 */
[----:B------:R-:W-:-:S05]  /*0f80*/  IMAD.WIDE.U32 R20, R13, 0x10, R16 ;  /* 0x000000100d147825 */ /* 0x000fca00078e0010 */
[----:B------:R-:W2:Y:S04]  /*0f90*/  LDG.E.64 R38, desc[UR4][R20.64] ;  /* 0x0000000414267981 */ /* 0x000ea8000c1e1b00 */
[----:B------:R-:W3:Y:S04]  /*0fa0*/  LDG.E.64 R42, desc[UR4][R20.64+0x10] ;  /* 0x00001004142a7981 */ /* 0x000ee8000c1e1b00 */
[----:B------:R-:W4:Y:S04]  /*0fb0*/  LDG.E.64 R40, desc[UR4][R20.64+0x20] ;  /* 0x0000200414287981 */ /* 0x000f28000c1e1b00 */
[----:B------:R-:W5:Y:S01]  /*0fc0*/  LDG.E.64 R22, desc[UR4][R20.64+0x30] ;  /* 0x0000300414167981 */ /* 0x000f62000c1e1b00 */
[----:B--2---:R-:W-:-:S04]  /*0fd0*/  LEA R36, P0, R38, R24, 0x2 ;  /* 0x0000001826247211 */ /* 0x004fc800078010ff */
[----:B------:R-:W-:Y:S02]  /*0fe0*/  LEA.HI.X R37, R38, R25, R39, 0x2, P0 ;  /* 0x0000001926257211 */ /* 0x000fe400000f1427 */
[----:B---3--:R-:W-:-:S03]  /*0ff0*/  LEA R38, P0, R42, R24, 0x2 ;  /* 0x000000182a267211 */ /* 0x008fc600078010ff */
[----:B------:R-:W2:Y:S01]  /*1000*/  LDG.E R36, desc[UR4][R36.64] ;  /* 0x0000000424247981 */ /* 0x000ea2000c1e1900 */
[----:B------:R-:W-:Y:S02]  /*1010*/  LEA.HI.X R39, R42, R25, R43, 0x2, P0 ;  /* 0x000000192a277211 */ /* 0x000fe400000f142b */
[----:B----4-:R-:W-:-:S03]  /*1020*/  LEA R42, P0, R40, R24, 0x2 ;  /* 0x00000018282a7211 */ /* 0x010fc600078010ff */
[----:B------:R-:W3:Y:S01]  /*1030*/  LDG.E R38, desc[UR4][R38.64] ;  /* 0x0000000426267981 */ /* 0x000ee2000c1e1900 */
[----:B------:R-:W-:Y:S02]  /*1040*/  LEA.HI.X R43, R40, R25, R41, 0x2, P0 ;  /* 0x00000019282b7211 */ /* 0x000fe400000f1429 */
[----:B-----5:R-:W-:-:S03]  /*1050*/  LEA R40, P0, R22, R24, 0x2 ;  /* 0x0000001816287211 */ /* 0x020fc600078010ff */
[----:B------:R-:W4:Y:S01]  /*1060*/  LDG.E R42, desc[UR4][R42.64] ;  /* 0x000000042a2a7981 */ /* 0x000f22000c1e1900 */
[----:B------:R-:W-:-:S05]  /*1070*/  LEA.HI.X R41, R22, R25, R23, 0x2, P0 ;  /* 0x0000001916297211 */ /* 0x000fca00000f1417 */
[----:B------:R-:W5:Y:S01]  /*1080*/  LDG.E R40, desc[UR4][R40.64] ;  /* 0x0000000428287981 */ /* 0x000f62000c1e1900 */
[----:B--2---:R-:W-:Y:S02]  /*1090*/  ISETP.NE.AND P0, PT, R36, RZ, PT ;  /* 0x000000ff2400720c */ /* 0x004fe40003f05270 */
[----:B---3--:R-:W-:-:S11]  /*10a0*/  ISETP.NE.AND P2, PT, R38, RZ, PT ;  /* 0x000000ff2600720c */ /* 0x008fd60003f45270 */
[----:B------:R-:W2:Y:S01]  /*10b0*/  @P0 LDG.E.64 R44, desc[UR4][R20.64+0x8] ;  /* 0x00000804142c0981 */ /* 0x000ea2000c1e1b00 */
[----:B----4-:R-:W-:-:S03]  /*10c0*/  ISETP.NE.AND P3, PT, R42, RZ, PT ;  /* 0x000000ff2a00720c */ /* 0x010fc60003f65270 */
[----:B------:R-:W3:Y:S01]  /*10d0*/  @P2 LDG.E.64 R22, desc[UR4][R20.64+0x18] ;  /* 0x0000180414162981 */ /* 0x000ee2000c1e1b00 */
[----:B-----5:R-:W-:-:S09]  /*10e0*/  ISETP.NE.AND P4, PT, R40, RZ, PT ;  /* 0x000000ff2800720c */ /* 0x020fd20003f85270 */
[----:B------:R-:W4:Y:S04]  /*10f0*/  @P3 LDG.E.64 R36, desc[UR4][R20.64+0x28] ;  /* 0x0000280414243981 */ /* 0x000f28000c1e1b00 */
[----:B------:R-:W5:Y:S01]  /*1100*/  @P4 LDG.E.64 R38, desc[UR4][R20.64+0x38] ;  /* 0x0000380414264981 */ /* 0x000f62000c1e1b00 */
[----:B------:R-:W-:Y:S01]  /*1110*/  VIADD R13, R13, 0x4 ;  /* 0x000000040d0d7836 */ /* 0x000fe20000000000 */
[----:B--2---:R-:W-:-:S08]  /*1120*/  @P0 DADD R28, R28, R44 ;  /* 0x000000001c1c0229 */ /* 0x004fd0000000002c */
[----:B---3--:R-:W-:-:S08]  /*1130*/  @P2 DADD R28, R28, R22 ;  /* 0x000000001c1c2229 */ /* 0x008fd00000000016 */
[----:B----4-:R-:W-:-:S08]  /*1140*/  @P3 DADD R28, R28, R36 ;  /* 0x000000001c1c3229 */ /* 0x010fd00000000024 */
[----:B-----5:R-:W-:-:S11]  /*1150*/  @P4 DADD R28, R28, R38 ;  /* 0x000000001c1c4229 */ /* 0x020fd60000000026 */
.L_x_41:
[----:B------:R-:W-:Y:S05]  /*1160*/  BSYNC.RECONVERGENT B0 ;  /* 0x0000000000007941 */ /* 0x000fea0003800200 */
.L_x_40:
[----:B------:R-:W-:-:S13]  /*1170*/  LOP3.LUT P0, R20, R12, 0x3, RZ, 0xc0, !PT ;  /* 0x000000030c147812 */ /* 0x000fda000780c0ff */
[----:B------:R-:W-:Y:S05]  /*1180*/  @!P0 BRA `(.L_x_36) ;  /* 0x0000000000808947 */ /* 0x000fea0003800000 */
[----:B------:R-:W-:Y:S01]  /*1190*/  ISETP.NE.AND P2, PT, R20, 0x1, PT ;  /* 0x000000011400780c */ /* 0x000fe20003f45270 */
[----:B------:R-:W-:Y:S01]  /*11a0*/  BSSY.RECONVERGENT B0, `(.L_x_42) ;  /* 0x0000014000007945 */ /* 0x000fe20003800200 */
[----:B------:R-:W-:-:S04]  /*11b0*/  LOP3.LUT R21, R12, 0x1, RZ, 0xc0, !PT ;  /* 0x000000010c157812 */ /* 0x000fc800078ec0ff */
[----:B------:R-:W-:-:S07]  /*11c0*/  ISETP.NE.U32.AND P0, PT, R21, 0x1, PT ;  /* 0x000000011500780c */ /* 0x000fce0003f05070 */
[----:B------:R-:W-:Y:S06]  /*11d0*/  @!P2 BRA `(.L_x_43) ;  /* 0x000000000040a947 */ /* 0x000fec0003800000 */
[----:B------:R-:W-:-:S05]  /*11e0*/  IMAD.WIDE.U32 R20, R13, 0x10, R16 ;  /* 0x000000100d147825 */ /* 0x000fca00078e0010 */
[----:B------:R-:W2:Y:S04]  /*11f0*/  LDG.E.64 R36, desc[UR4][R20.64] ;  /* 0x0000000414247981 */ /* 0x000ea8000c1e1b00 */
[----:B------:R-:W3:Y:S01]  /*1200*/  LDG.E.64 R38, desc[UR4][R20.64+0x10] ;  /* 0x0000100414267981 */ /* 0x000ee2000c1e1b00 */
[----:B--2---:R-:W-:-:S04]  /*1210*/  LEA R22, P2, R36, R24, 0x2 ;  /* 0x0000001824167211 */ /* 0x004fc800078410ff */
[----:B------:R-:W-:Y:S02]  /*1220*/  LEA.HI.X R23, R36, R25, R37, 0x2, P2 ;  /* 0x0000001924177211 */ /* 0x000fe400010f1425 */
[----:B---3--:R-:W-:-:S03]  /*1230*/  LEA R36, P2, R38, R24, 0x2 ;  /* 0x0000001826247211 */ /* 0x008fc600078410ff */
[----:B------:R-:W2:Y:S01]  /*1240*/  LDG.E R22, desc[UR4][R22.64] ;  /* 0x0000000416167981 */ /* 0x000ea2000c1e1900 */
[----:B------:R-:W-:-:S05]  /*1250*/  LEA.HI.X R37, R38, R25, R39, 0x2, P2 ;  /* 0x0000001926257211 */ /* 0x000fca00010f1427 */
[----:B------:R-:W3:Y:S01]  /*1260*/  LDG.E R36, desc[UR4][R36.64] ;  /* 0x0000000424247981 */ /* 0x000ee2000c1e1900 */
[----:B--2---:R-:W-:Y:S02]  /*1270*/  ISETP.NE.AND P2, PT, R22, RZ, PT ;  /* 0x000000ff1600720c */ /* 0x004fe40003f45270 */
[----:B---3--:R-:W-:-:S11]  /*1280*/  ISETP.NE.AND P3, PT, R36, RZ, PT ;  /* 0x000000ff2400720c */ /* 0x008fd60003f65270 */
[----:B------:R-:W2:Y:S04]  /*1290*/  @P2 LDG.E.64 R38, desc[UR4][R20.64+0x8] ;  /* 0x0000080414262981 */ /* 0x000ea8000c1e1b00 */
[----:B------:R-:W3:Y:S01]  /*12a0*/  @P3 LDG.E.64 R40, desc[UR4][R20.64+0x18] ;  /* 0x0000180414283981 */ /* 0x000ee2000c1e1b00 */
[----:B------:R-:W-:Y:S01]  /*12b0*/  VIADD R13, R13, 0x2 ;  /* 0x000000020d0d7836 */ /* 0x000fe20000000000 */
[----:B--2---:R-:W-:-:S08]  /*12c0*/  @P2 DADD R28, R28, R38 ;  /* 0x000000001c1c2229 */ /* 0x004fd00000000026 */
[----:B---3--:R-:W-:-:S11]  /*12d0*/  @P3 DADD R28, R28, R40 ;  /* 0x000000001c1c3229 */ /* 0x008fd60000000028 */
.L_x_43:
[----:B------:R-:W-:Y:S05]  /*12e0*/  BSYNC.RECONVERGENT B0 ;  /* 0x0000000000007941 */ /* 0x000fea0003800200 */
.L_x_42:
[----:B------:R-:W-:Y:S05]  /*12f0*/  @P0 BRA `(.L_x_36) ;  /* 0x0000000000240947 */ /* 0x000fea0003800000 */
[----:B------:R-:W-:-:S05]  /*1300*/  IMAD.WIDE.U32 R36, R13, 0x10, R16 ;  /* 0x000000100d247825 */ /* 0x000fca00078e0010 */
[----:B------:R-:W2:Y:S02]  /*1310*/  LDG.E.64 R20, desc[UR4][R36.64] ;  /* 0x0000000424147981 */ /* 0x000ea4000c1e1b00 */
[----:B--2---:R-:W-:-:S04]  /*1320*/  LEA R22, P0, R20, R24, 0x2 ;  /* 0x0000001814167211 */ /* 0x004fc800078010ff */
[----:B------:R-:W-:-:S05]  /*1330*/  LEA.HI.X R23, R20, R25, R21, 0x2, P0 ;  /* 0x0000001914177211 */ /* 0x000fca00000f1415 */
[----:B------:R-:W2:Y:S02]  /*1340*/  LDG.E R22, desc[UR4][R22.64] ;  /* 0x0000000416167981 */ /* 0x000ea4000c1e1900 */
[----:B--2---:R-:W-:-:S13]  /*1350*/  ISETP.NE.AND P0, PT, R22, RZ, PT ;  /* 0x000000ff1600720c */ /* 0x004fda0003f05270 */
[----:B------:R-:W-:Y:S05]  /*1360*/  @!P0 BRA `(.L_x_36) ;  /* 0x0000000000088947 */ /* 0x000fea0003800000 */
[----:B------:R-:W2:Y:S02]  /*1370*/  LDG.E.64 R20, desc[UR4][R36.64+0x8] ;  /* 0x0000080424147981 */ /* 0x000ea4000c1e1b00 */
[----:B--2---:R-:W-:-:S11]  /*1380*/  DADD R28, R28, R20 ;  /* 0x000000001c1c7229 */ /* 0x004fd60000000014 */
.L_x_36:
[----:B------:R-:W0:Y:S01]  /*1390*/  LDC.64 R36, c[0x0][0x3b0] ;  /* 0x0000ec00ff247b82 */ /* 0x000e220000000a00 */
[----:B------:R-:W-:Y:S01]  /*13a0*/  DMUL R22, R18, R30 ;  /* 0x0000001e12167228 */ /* 0x000fe20000000000 */
[----:B------:R-:W-:Y:S05]  /*13b0*/  WARPSYNC.ALL ;  /* 0x0000000000007948 */ /* 0x000fea0003800000 */
[----:B------:R-:W-:-:S08]  /*13c0*/  DMUL R20, R14, R34 ;  /* 0x000000220e147228 */ /* 0x000fd00000000000 */
[----:B------:R-:W-:-:S08]  /*13d0*/  DFMA R20, R32, -2, -R20 ;  /* 0xc00000002014782b */ /* 0x000fd00000000814 */
[----:B------:R-:W-:Y:S01]  /*13e0*/  DMUL R20, R14, R20 ;  /* 0x000000140e147228 */ /* 0x000fe20000000000 */
[----:B0-----:R-:W-:-:S05]  /*13f0*/  IMAD.WIDE R36, R0, 0x40, R36 ;  /* 0x0000004000247825 */ /* 0x001fca00078e0224 */
[----:B------:R0:W-:Y:S01]  /*1400*/  STG.E.64 desc[UR4][R36.64], R22 ;  /* 0x0000001624007986 */ /* 0x0001e2000c101b04 */
[----:B------:R-:W-:Y:S06]  /*1410*/  BAR.SYNC.DEFER_BLOCKING 0x0 ;  /* 0x0000000000007b1d */ /* 0x000fec0000010000 */
.L_x_35:
[----:B------:R-:W1:Y:S01]  /*1420*/  LDCU UR6, c[0x0][0x3d4] ;  /* 0x00007a80ff0677ac */ /* 0x000e620008000800 */
[----:B------:R-:W-:Y:S01]  /*1430*/  BSSY.RECONVERGENT B0, `(.L_x_44) ;  /* 0x0000008000007945 */ /* 0x000fe20003800200 */
[----:B0-----:R-:W-:Y:S02]  /*1440*/  CS2R R22, SRZ ;  /* 0x0000000000167805 */ /* 0x001fe4000001ff00 */
[----:B-1----:R-:W-:-:S04]  /*1450*/  ISETP.GE.AND P0, PT, R3, UR6, PT ;  /* 0x0000000603007c0c */ /* 0x002fc8000bf06270 */
[----:B------:R-:W-:-:S13]  /*1460*/  ISETP.EQ.OR P0, PT, R2, -0x1, P0 ;  /* 0xffffffff0200780c */ /* 0x000fda0000702670 */
[----:B------:R-:W-:Y:S05]  /*1470*/  @P0 BRA `(.L_x_45) ;  /* 0x00000000000c0947 */ /* 0x000fea0003800000 */
[----:B------:R-:W0:Y:S02]  /*1480*/  LDC.64 R22, c[0x0][0x3d8] ;  /* 0x0000f600ff167b82 */ /* 0x000e240000000a00 */
[----:B0-----:R-:W-:-:S06]  /*1490*/  IMAD.WIDE R22, R5, 0x8, R22 ;  /* 0x0000000805167825 */ /* 0x001fcc00078e0216 */
[----:B------:R-:W5:Y:S02]  /*14a0*/  LDG.E.64 R22, desc[UR4][R22.64] ;  /* 0x0000000416167981 */ /* 0x000f64000c1e1b00 */
.L_x_45:
[----:B------:R-:W-:Y:S05]  /*14b0*/  BSYNC.RECONVERGENT B0 ;  /* 0x0000000000007941 */ /* 0x000fea0003800200 */
.L_x_44:
[----:B------:R-:W-:Y:S04]  /*14c0*/  BSSY.RECONVERGENT B1, `(.L_x_46) ;  /* 0x00000b5000017945 */ /* 0x000fe80003800200 */
[----:B------:R-:W-:Y:S05]  /*14d0*/  @P1 BRA `(.L_x_47) ;  /* 0x0000000800cc1947 */ /* 0x000fea0003800000 */
[----:B------:R-:W2:Y:S01]  /*14e0*/  LDG.E R40, desc[UR4][R26.64+0x28] ;  /* 0x000028041a287981 */ /* 0x000ea2000c1e1900 */
[----:B------:R-:W-:Y:S01]  /*14f0*/  BSSY.RECONVERGENT B0, `(.L_x_48) ;  /* 0x00000ad000007945 */ /* 0x000fe20003800200 */
[----:B------:R-:W-:Y:S02]  /*1500*/  CS2R R42, SRZ ;  /* 0x00000000002a7805 */ /* 0x000fe4000001ff00 */
[----:B--2---:R-:W-:-:S13]  /*1510*/  ISETP.GE.AND P0, PT, R40, 0x1, PT ;  /* 0x000000012800780c */ /* 0x004fda0003f06270 */
[----:B------:R-:W-:Y:S05]  /*1520*/  @!P0 BRA `(.L_x_49) ;  /* 0x0000000800a48947 */ /* 0x000fea0003800000 */
[----:B------:R-:W-:Y:S01]  /*1530*/  ISETP.GE.U32.AND P0, PT, R40, 0x10, PT ;  /* 0x000000102800780c */ /* 0x000fe20003f06070 */
[----:B------:R-:W-:Y:S01]  /*1540*/  BSSY.RECONVERGENT B2, `(.L_x_50) ;  /* 0x000004f000027945 */ /* 0x000fe20003800200 */
[----:B------:R-:W-:Y:S01]  /*1550*/  IMAD.MOV.U32 R13, RZ, RZ, RZ ;  /* 0x000000ffff0d7224 */ /* 0x000fe200078e00ff */
[----:B------:R-:W-:-:S10]  /*1560*/  CS2R R42, SRZ ;  /* 0x00000000002a7805 */ /* 0x000fd4000001ff00 */
[----:B------:R-:W-:Y:S05]  /*1570*/  @!P0 BRA `(.L_x_51) ;  /* 0x00000004002c8947 */ /* 0x000fea0003800000 */
[----:B------:R-:W-:Y:S01]  /*1580*/  BSSY.RECONVERGENT B3, `(.L_x_52) ;  /* 0x0000049000037945 */ /* 0x000fe20003800200 */
[----:B------:R-:W-:Y:S01]  /*1590*/  IMAD.MOV.U32 R13, RZ, RZ, RZ ;  /* 0x000000ffff0d7224 */ /* 0x000fe200078e00ff */
[----:B------:R-:W-:-:S07]  /*15a0*/  CS2R R42, SRZ ;  /* 0x00000000002a7805 */ /* 0x000fce000001ff00 */
.L_x_53:
[----:B------:R-:W-:Y:S01]  /*15b0*/  IMAD.WIDE.U32 R32, R13, 0x4, R10 ;  /* 0x000000040d207825 */ /* 0x000fe200078e000a */
[----:B------:R-:W0:Y:S04]  /*15c0*/  LDC.64 R34, c[0x0][0x3b0] ;  /* 0x0000ec00ff227b82 */ /* 0x000e280000000a00 */
[----:B------:R-:W0:Y:S04]  /*15d0*/  LDG.E R37, desc[UR4][R32.64] ;  /* 0x0000000420257981 */ /* 0x000e28000c1e1900 */
[----:B------:R-:W2:Y:S04]  /*15e0*/  LDG.E R45, desc[UR4][R32.64+0x4] ;  /* 0x00000404202d7981 */ /* 0x000ea8000c1e1900 */
[----:B------:R-:W3:Y:S01]  /*15f0*/  LDG.E R41, desc[UR4][R32.64+0x8] ;  /* 0x0000080420297981 */ /* 0x000ee2000c1e1900 */
[----:B0-----:R-:W-:-:S06]  /*1600*/  IMAD.WIDE R36, R37, 0x40, R34 ;  /* 0x0000004025247825 */ /* 0x001fcc00078e0222 */
[----:B------:R-:W4:Y:S01]  /*1610*/  LDG.E.64 R36, desc[UR4][R36.64] ;  /* 0x0000000424247981 */ /* 0x000f22000c1e1b00 */
[----:B--2---:R-:W-:-:S05]  /*1620*/  IMAD.WIDE R44, R45, 0x40, R34 ;  /* 0x000000402d2c7825 */ /* 0x004fca00078e0222 */
[----:B------:R3:W2:Y:S02]  /*1630*/  LDG.E.64 R38, desc[UR4][R44.64] ;  /* 0x000000042c267981 */ /* 0x0006a4000c1e1b00 */
[----:B---3--:R-:W-:Y:S02]  /*1640*/  IMAD.WIDE R44, R41, 0x40, R34 ;  /* 0x00000040292c7825 */ /* 0x008fe400078e0222 */
[----:B------:R-:W3:Y:S01]  /*1650*/  LDG.E R41, desc[UR4][R32.64+0x10] ;  /* 0x0000100420297981 */ /* 0x000ee2000c1e1900 */
[----:B----4-:R-:W-:-:S03]  /*1660*/  DADD R42, R36, R42 ;  /* 0x00000000242a7229 */ /* 0x010fc6000000002a */
[----:B------:R-:W4:Y:S05]  /*1670*/  LDG.E.64 R36, desc[UR4][R44.64] ;  /* 0x000000042c247981 */ /* 0x000f2a000c1e1b00 */
[----:B--2---:R-:W-:Y:S02]  /*1680*/  DADD R38, R42, R38 ;  /* 0x000000002a267229 */ /* 0x004fe40000000026 */
[----:B------:R-:W2:Y:S06]  /*1690*/  LDG.E R43, desc[UR4][R32.64+0xc] ;  /* 0x00000c04202b7981 */ /* 0x000eac000c1e1900 */
[----:B----4-:R-:W-:Y:S01]  /*16a0*/  DADD R36, R38, R36 ;  /* 0x0000000026247229 */ /* 0x010fe20000000024 */
[----:B--2---:R-:W-:-:S05]  /*16b0*/  IMAD.WIDE R42, R43, 0x40, R34 ;  /* 0x000000402b2a7825 */ /* 0x004fca00078e0222 */
[----:B------:R3:W2:Y:S02]  /*16c0*/  LDG.E.64 R38, desc[UR4][R42.64] ;  /* 0x000000042a267981 */ /* 0x0006a4000c1e1b00 */
[----:B---3--:R-:W-:Y:S02]  /*16d0*/  IMAD.WIDE R42, R41, 0x40, R34 ;  /* 0x00000040292a7825 */ /* 0x008fe400078e0222 */
[----:B------:R-:W3:Y:S01]  /*16e0*/  LDG.E R41, desc[UR4][R32.64+0x14] ;  /* 0x0000140420297981 */ /* 0x000ee2000c1e1900 */
[----:B--2---:R-:W-:-:S03]  /*16f0*/  DADD R38, R36, R38 ;  /* 0x0000000024267229 */ /* 0x004fc60000000026 */
[----:B------:R-:W2:Y:S01]  /*1700*/  LDG.E.64 R36, desc[UR4][R42.64] ;  /* 0x000000042a247981 */ /* 0x000ea2000c1e1b00 */
[----:B---3--:R-:W-:-:S03]  /*1710*/  IMAD.WIDE R44, R41, 0x40, R34 ;  /* 0x00000040292c7825 */ /* 0x008fc600078e0222 */
[----:B------:R-:W3:Y:S01]  /*1720*/  LDG.E R41, desc[UR4][R32.64+0x18] ;  /* 0x0000180420297981 */ /* 0x000ee2000c1e1900 */
[----:B--2---:R-:W-:-:S03]  /*1730*/  DADD R36, R38, R36 ;  /* 0x0000000026247229 */ /* 0x004fc60000000024 */
[----:B------:R-:W2:Y:S01]  /*1740*/  LDG.E.64 R38, desc[UR4][R44.64] ;  /* 0x000000042c267981 */ /* 0x000ea2000c1e1b00 */
[----:B---3--:R-:W-:-:S03]  /*1750*/  IMAD.WIDE R42, R41, 0x40, R34 ;  /* 0x00000040292a7825 */ /* 0x008fc600078e0222 */
[----:B------:R-:W3:Y:S01]  /*1760*/  LDG.E R41, desc[UR4][R32.64+0x1c] ;  /* 0x00001c0420297981 */ /* 0x000ee2000c1e1900 */
[----:B--2---:R-:W-:-:S03]  /*1770*/  DADD R38, R36, R38 ;  /* 0x0000000024267229 */ /* 0x004fc60000000026 */
        /* <DEDUP_REMOVED lines=18> */
[----:B------:R-:W3:Y:S04]  /*18a0*/  LDG.E R43, desc[UR4][R32.64+0x3c] ;  /* 0x00003c04202b7981 */ /* 0x000ee8000c1e1900 */
[----:B------:R-:W4:Y:S01]  /*18b0*/  LDG.E R41, desc[UR4][R32.64+0x30] ;  /* 0x0000300420297981 */ /* 0x000f22000c1e1900 */
[----:B--2---:R-:W-:-:S03]  /*18c0*/  DADD R36, R38, R36 ;  /* 0x0000000026247229 */ /* 0x004fc60000000024 */
[----:B------:R-:W2:Y:S04]  /*18d0*/  LDG.E.64 R38, desc[UR4][R44.64] ;  /* 0x000000042c267981 */ /* 0x000ea8000c1e1b00 */
[----:B------:R-:W3:Y:S01]  /*18e0*/  LDG.E R45, desc[UR4][R32.64+0x34] ;  /* 0x00003404202d7981 */ /* 0x000ee2000c1e1900 */
[----:B--2---:R-:W-:Y:S01]  /*18f0*/  DADD R38, R36, R38 ;  /* 0x0000000024267229 */ /* 0x004fe20000000026 */
[--C-:B----4-:R-:W-:Y:S02]  /*1900*/  IMAD.WIDE R36, R41, 0x40, R34.reuse ;  /* 0x0000004029247825 */ /* 0x110fe400078e0222 */
[----:B------:R-:W2:Y:S04]  /*1910*/  LDG.E R41, desc[UR4][R32.64+0x38] ;  /* 0x0000380420297981 */ /* 0x000ea8000c1e1900 */
[----:B------:R-:W4:Y:S02]  /*1920*/  LDG.E.64 R36, desc[UR4][R36.64] ;  /* 0x0000000424247981 */ /* 0x000f24000c1e1b00 */
[----:B----4-:R-:W-:Y:S01]  /*1930*/  DADD R38, R38, R36 ;  /* 0x0000000026267229 */ /* 0x010fe20000000024 */
[----:B---3--:R-:W-:-:S04]  /*1940*/  IMAD.WIDE R36, R45, 0x40, R34 ;  /* 0x000000402d247825 */ /* 0x008fc800078e0222 */
[--C-:B--2---:R-:W-:Y:S02]  /*1950*/  IMAD.WIDE R44, R41, 0x40, R34.reuse ;  /* 0x00000040292c7825 */ /* 0x104fe400078e0222 */
[----:B------:R-:W2:Y:S04]  /*1960*/  LDG.E.64 R36, desc[UR4][R36.64] ;  /* 0x0000000424247981 */ /* 0x000ea8000c1e1b00 */
[----:B------:R-:W3:Y:S01]  /*1970*/  LDG.E.64 R44, desc[UR4][R44.64] ;  /* 0x000000042c2c7981 */ /* 0x000ee2000c1e1b00 */
[----:B------:R-:W-:-:S05]  /*1980*/  IMAD.WIDE R34, R43, 0x40, R34 ;  /* 0x000000402b227825 */ /* 0x000fca00078e0222 */
[----:B------:R-:W4:Y:S01]  /*1990*/  LDG.E.64 R42, desc[UR4][R34.64] ;  /* 0x00000004222a7981 */ /* 0x000f22000c1e1b00 */
[----:B------:R-:W-:Y:S01]  /*19a0*/  VIADD R13, R13, 0x10 ;  /* 0x000000100d0d7836 */ /* 0x000fe20000000000 */
[----:B------:R-:W-:-:S04]  /*19b0*/  LOP3.LUT R41, R40, 0x7ffffff0, RZ, 0xc0, !PT ;  /* 0x7ffffff028297812 */ /* 0x000fc800078ec0ff */
[----:B------:R-:W-:Y:S01]  /*19c0*/  ISETP.NE.AND P0, PT, R13, R41, PT ;  /* 0x000000290d00720c */ /* 0x000fe20003f05270 */
[----:B--2---:R-:W-:-:S08]  /*19d0*/  DADD R38, R38, R36 ;  /* 0x0000000026267229 */ /* 0x004fd00000000024 */
[----:B---3--:R-:W-:-:S08]  /*19e0*/  DADD R38, R38, R44 ;  /* 0x0000000026267229 */ /* 0x008fd0000000002c */
[----:B----4-:R-:W-:Y:S01]  /*19f0*/  DADD R42, R38, R42 ;  /* 0x00000000262a7229 */ /* 0x010fe2000000002a */
[----:B------:R-:W-:Y:S10]  /*1a00*/  @P0 BRA `(.L_x_53) ;  /* 0xfffffff800e80947 */ /* 0x000ff4000383ffff */
[----:B------:R-:W-:Y:S05]  /*1a10*/  BSYNC.RECONVERGENT B3 ;  /* 0x0000000000037941 */ /* 0x000fea0003800200 */
.L_x_52:
[----:B------:R-:W-:-:S07]  /*1a20*/  IMAD.MOV.U32 R13, RZ, RZ, R41 ;  /* 0x000000ffff0d7224 */ /* 0x000fce00078e0029 */
.L_x_51:
[----:B------:R-:W-:Y:S05]  /*1a30*/  BSYNC.RECONVERGENT B2 ;  /* 0x0000000000027941 */ /* 0x000fea0003800200 */
.L_x_50:
[----:B------:R-:W-:-:S13]  /*1a40*/  LOP3.LUT P0, RZ, R40, 0xf, RZ, 0xc0, !PT ;  /* 0x0000000f28ff7812 */ /* 0x000fda000780c0ff */
[----:B------:R-:W-:Y:S05]  /*1a50*/  @!P0 BRA `(.L_x_49) ;  /* 0x0000000400588947 */ /* 0x000fea0003800000 */
[C---:B------:R-:W-:Y:S01]  /*1a60*/  LOP3.LUT R32, R40.reuse, 0xf, RZ, 0xc0, !PT ;  /* 0x0000000f28207812 */ /* 0x040fe200078ec0ff */
[----:B------:R-:W-:Y:S01]  /*1a70*/  BSSY.RECONVERGENT B2, `(.L_x_54) ;  /* 0x0000027000027945 */ /* 0x000fe20003800200 */
[----:B------:R-:W-:Y:S02]  /*1a80*/  LOP3.LUT P1, RZ, R40, 0x7, RZ, 0xc0, !PT ;  /* 0x0000000728ff7812 */ /* 0x000fe4000782c0ff */
[----:B------:R-:W-:-:S13]  /*1a90*/  ISETP.GE.U32.AND P0, PT, R32, 0x8, PT ;  /* 0x000000082000780c */ /* 0x000fda0003f06070 */
[----:B------:R-:W-:Y:S05]  /*1aa0*/  @!P0 BRA `(.L_x_55) ;  /* 0x00000000008c8947 */ /* 0x000fea0003800000 */
[----:B------:R-:W-:Y:S01]  /*1ab0*/  IMAD.WIDE.U32 R32, R13, 0x4, R10 ;  /* 0x000000040d207825 */ /* 0x000fe200078e000a */
[----:B------:R-:W0:Y:S04]  /*1ac0*/  LDC.64 R34, c[0x0][0x3b0] ;  /* 0x0000ec00ff227b82 */ /* 0x000e280000000a00 */
[----:B------:R-:W0:Y:S04]  /*1ad0*/  LDG.E R45, desc[UR4][R32.64] ;  /* 0x00000004202d7981 */ /* 0x000e28000c1e1900 */
[----:B------:R-:W2:Y:S04]  /*1ae0*/  LDG.E R39, desc[UR4][R32.64+0x4] ;  /* 0x0000040420277981 */ /* 0x000ea8000c1e1900 */
[----:B------:R-:W3:Y:S01]  /*1af0*/  LDG.E R41, desc[UR4][R32.64+0xc] ;  /* 0x00000c0420297981 */ /* 0x000ee2000c1e1900 */
[----:B0-----:R-:W-:-:S05]  /*1b00*/  IMAD.WIDE R44, R45, 0x40, R34 ;  /* 0x000000402d2c7825 */ /* 0x001fca00078e0222 */
[----:B------:R2:W4:Y:S02]  /*1b10*/  LDG.E.64 R36, desc[UR4][R44.64] ;  /* 0x000000042c247981 */ /* 0x000524000c1e1b00 */
[----:B--2---:R-:W-:-:S05]  /*1b20*/  IMAD.WIDE R44, R39, 0x40, R34 ;  /* 0x00000040272c7825 */ /* 0x004fca00078e0222 */
[----:B------:R-:W2:Y:S01]  /*1b30*/  LDG.E.64 R38, desc[UR4][R44.64] ;  /* 0x000000042c267981 */ /* 0x000ea2000c1e1b00 */
[----:B----4-:R-:W-:-:S03]  /*1b40*/  DADD R42, R42, R36 ;  /* 0x000000002a2a7229 */ /* 0x010fc60000000024 */
[----:B------:R-:W4:Y:S05]  /*1b50*/  LDG.E R37, desc[UR4][R32.64+0x8] ;  /* 0x0000080420257981 */ /* 0x000f2a000c1e1900 */
[----:B--2---:R-:W-:Y:S01]  /*1b60*/  DADD R38, R42, R38 ;  /* 0x000000002a267229 */ /* 0x004fe20000000026 */
[----:B----4-:R-:W-:-:S05]  /*1b70*/  IMAD.WIDE R42, R37, 0x40, R34 ;  /* 0x00000040252a7825 */ /* 0x010fca00078e0222 */
[----:B------:R-:W2:Y:S01]  /*1b80*/  LDG.E.64 R36, desc[UR4][R42.64] ;  /* 0x000000042a247981 */ /* 0x000ea2000c1e1b00 */
[----:B---3--:R-:W-:-:S03]  /*1b90*/  IMAD.WIDE R44, R41, 0x40, R34 ;  /* 0x00000040292c7825 */ /* 0x008fc600078e0222 */
[----:B------:R-:W3:Y:S04]  /*1ba0*/  LDG.E R41, desc[UR4][R32.64+0x10] ;  /* 0x0000100420297981 */ /* 0x000ee8000c1e1900 */
[----:B------:R-:W4:Y:S01]  /*1bb0*/  LDG.E R43, desc[UR4][R32.64+0x1c] ;  /* 0x00001c04202b7981 */ /* 0x000f22000c1e1900 */
[----:B--2---:R-:W-:-:S03]  /*1bc0*/  DADD R36, R38, R36 ;  /* 0x0000000026247229 */ /* 0x004fc60000000024 */
[----:B------:R-:W2:Y:S04]  /*1bd0*/  LDG.E.64 R38, desc[UR4][R44.64] ;  /* 0x000000042c267981 */ /* 0x000ea8000c1e1b00 */
[----:B------:R-:W4:Y:S01]  /*1be0*/  LDG.E R45, desc[UR4][R32.64+0x14] ;  /* 0x00001404202d7981 */ /* 0x000f22000c1e1900 */
[----:B--2---:R-:W-:Y:S01]  /*1bf0*/  DADD R38, R36, R38 ;  /* 0x0000000024267229 */ /* 0x004fe20000000026 */
[--C-:B---3--:R-:W-:Y:S02]  /*1c00*/  IMAD.WIDE R36, R41, 0x40, R34.reuse ;  /* 0x0000004029247825 */ /* 0x108fe400078e0222 */
[----:B------:R-:W2:Y:S04]  /*1c10*/  LDG.E R41, desc[UR4][R32.64+0x18] ;  /* 0x0000180420297981 */ /* 0x000ea8000c1e1900 */
[----:B------:R-:W3:Y:S02]  /*1c20*/  LDG.E.64 R36, desc[UR4][R36.64] ;  /* 0x0000000424247981 */ /* 0x000ee4000c1e1b00 */
[----:B---3--:R-:W-:Y:S01]  /*1c30*/  DADD R38, R38, R36 ;  /* 0x0000000026267229 */ /* 0x008fe20000000024 */
[----:B----4-:R-:W-:-:S04]  /*1c40*/  IMAD.WIDE R36, R45, 0x40, R34 ;  /* 0x000000402d247825 */ /* 0x010fc800078e0222 */
[--C-:B--2---:R-:W-:Y:S02]  /*1c50*/  IMAD.WIDE R44, R41, 0x40, R34.reuse ;  /* 0x00000040292c7825 */ /* 0x104fe400078e0222 */
[----:B------:R-:W2:Y:S04]  /*1c60*/  LDG.E.64 R36, desc[UR4][R36.64] ;  /* 0x0000000424247981 */ /* 0x000ea8000c1e1b00 */
[----:B------:R-:W3:Y:S01]  /*1c70*/  LDG.E.64 R44, desc[UR4][R44.64] ;  /* 0x000000042c2c7981 */ /* 0x000ee2000c1e1b00 */
[----:B------:R-:W-:-:S05]  /*1c80*/  IMAD.WIDE R34, R43, 0x40, R34 ;  /* 0x000000402b227825 */ /* 0x000fca00078e0222 */
[----:B------:R-:W4:Y:S01]  /*1c90*/  LDG.E.64 R42, desc[UR4][R34.64] ;  /* 0x00000004222a7981 */ /* 0x000f22000c1e1b00 */
[----:B------:R-:W-:Y:S01]  /*1ca0*/  VIADD R13, R13, 0x8 ;  /* 0x000000080d0d7836 */ /* 0x000fe20000000000 */
[----:B--2---:R-:W-:-:S08]  /*1cb0*/  DADD R38, R38, R36 ;  /* 0x0000000026267229 */ /* 0x004fd00000000024 */
[----:B---3--:R-:W-:-:S08]  /*1cc0*/  DADD R38, R38, R44 ;  /* 0x0000000026267229 */ /* 0x008fd0000000002c */
[----:B----4-:R-:W-:-:S11]  /*1cd0*/  DADD R42, R38, R42 ;  /* 0x00000000262a7229 */ /* 0x010fd6000000002a */
.L_x_55:
[----:B------:R-:W-:Y:S05]  /*1ce0*/  BSYNC.RECONVERGENT B2 ;  /* 0x0000000000027941 */ /* 0x000fea0003800200 */
.L_x_54:
[----:B------:R-:W-:Y:S05]  /*1cf0*/  @!P1 BRA `(.L_x_49) ;  /* 0x0000000000b09947 */ /* 0x000fea0003800000 */
[C---:B------:R-:W-:Y:S01]  /*1d00*/  LOP3.LUT R32, R40.reuse, 0x7, RZ, 0xc0, !PT ;  /* 0x0000000728207812 */ /* 0x040fe200078ec0ff */
[----:B------:R-:W-:Y:S01]  /*1d10*/  BSSY.RECONVERGENT B2, `(.L_x_56) ;  /* 0x0000018000027945 */ /* 0x000fe20003800200 */
[----:B------:R-:W-:Y:S02]  /*1d20*/  LOP3.LUT R40, R40, 0x3, RZ, 0xc0, !PT ;  /* 0x0000000328287812 */ /* 0x000fe400078ec0ff */
[----:B------:R-:W-:Y:S02]  /*1d30*/  ISETP.GE.U32.AND P0, PT, R32, 0x4, PT ;  /* 0x000000042000780c */ /* 0x000fe40003f06070 */
[----:B------:R-:W-:-:S11]  /*1d40*/  ISETP.NE.AND P1, PT, R40, RZ, PT ;  /* 0x000000ff2800720c */ /* 0x000fd60003f25270 */
[----:B------:R-:W-:Y:S05]  /*1d50*/  @!P0 BRA `(.L_x_57) ;  /* 0x00000000004c8947 */ /* 0x000fea0003800000 */
[----:B------:R-:W-:Y:S01]  /*1d60*/  IMAD.WIDE.U32 R44, R13, 0x4, R10 ;  /* 0x000000040d2c7825 */ /* 0x000fe200078e000a */
[----:B------:R-:W0:Y:S04]  /*1d70*/  LDC.64 R36, c[0x0][0x3b0] ;  /* 0x0000ec00ff247b82 */ /* 0x000e280000000a00 */
[----:B------:R-:W0:Y:S04]  /*1d80*/  LDG.E R35, desc[UR4][R44.64] ;  /* 0x000000042c237981 */ /* 0x000e28000c1e1900 */
[----:B------:R-:W2:Y:S04]  /*1d90*/  LDG.E R33, desc[UR4][R44.64+0x4] ;  /* 0x000004042c217981 */ /* 0x000ea8000c1e1900 */
[----:B------:R-:W3:Y:S04]  /*1da0*/  LDG.E R39, desc[UR4][R44.64+0x8] ;  /* 0x000008042c277981 */ /* 0x000ee8000c1e1900 */
[----:B------:R-:W4:Y:S01]  /*1db0*/  LDG.E R41, desc[UR4][R44.64+0xc] ;  /* 0x00000c042c297981 */ /* 0x000f22000c1e1900 */
[----:B0-----:R-:W-:-:S06]  /*1dc0*/  IMAD.WIDE R34, R35, 0x40, R36 ;  /* 0x0000004023227825 */ /* 0x001fcc00078e0224 */
[----:B------:R-:W4:Y:S01]  /*1dd0*/  LDG.E.64 R34, desc[UR4][R34.64] ;  /* 0x0000000422227981 */ /* 0x000f22000c1e1b00 */
[----:B--2---:R-:W-:-:S04]  /*1de0*/  IMAD.WIDE R32, R33, 0x40, R36 ;  /* 0x0000004021207825 */ /* 0x004fc800078e0224 */
[--C-:B---3--:R-:W-:Y:S02]  /*1df0*/  IMAD.WIDE R38, R39, 0x40, R36.reuse ;  /* 0x0000004027267825 */ /* 0x108fe400078e0224 */
[----:B------:R-:W2:Y:S04]  /*1e00*/  LDG.E.64 R32, desc[UR4][R32.64] ;  /* 0x0000000420207981 */ /* 0x000ea8000c1e1b00 */
[----:B------:R-:W3:Y:S01]  /*1e10*/  LDG.E.64 R38, desc[UR4][R38.64] ;  /* 0x0000000426267981 */ /* 0x000ee2000c1e1b00 */
[----:B----4-:R-:W-:Y:S01]  /*1e20*/  IMAD.WIDE R36, R41, 0x40, R36 ;  /* 0x0000004029247825 */ /* 0x010fe200078e0224 */
[----:B------:R-:W-:-:S04]  /*1e30*/  DADD R34, R42, R34 ;  /* 0x000000002a227229 */ /* 0x000fc80000000022 */
[----:B------:R-:W4:Y:S04]  /*1e40*/  LDG.E.64 R42, desc[UR4][R36.64] ;  /* 0x00000004242a7981 */ /* 0x000f28000c1e1b00 */
[----:B--2---:R-:W-:-:S08]  /*1e50*/  DADD R34, R34, R32 ;  /* 0x0000000022227229 */ /* 0x004fd00000000020 */
[----:B---3--:R-:W-:Y:S01]  /*1e60*/  DADD R34, R34, R38 ;  /* 0x0000000022227229 */ /* 0x008fe20000000026 */
[----:B------:R-:W-:-:S07]  /*1e70*/  VIADD R13, R13, 0x4 ;  /* 0x000000040d0d7836 */ /* 0x000fce0000000000 */
[----:B----4-:R-:W-:-:S11]  /*1e80*/  DADD R42, R34, R42 ;  /* 0x00000000222a7229 */ /* 0x010fd6000000002a */
.L_x_57:
[----:B------:R-:W-:Y:S05]  /*1e90*/  BSYNC.RECONVERGENT B2 ;  /* 0x0000000000027941 */ /* 0x000fea0003800200 */
.L_x_56:
[----:B------:R-:W-:Y:S05]  /*1ea0*/  @!P1 BRA `(.L_x_49) ;  /* 0x0000000000449947 */ /* 0x000fea0003800000 */
[----:B------:R-:W-:Y:S01]  /*1eb0*/  IMAD.WIDE.U32 R34, R13, 0x4, R10 ;  /* 0x000000040d227825 */ /* 0x000fe200078e000a */
[----:B------:R-:W0:Y:S04]  /*1ec0*/  LDC.64 R32, c[0x0][0x3b0] ;  /* 0x0000ec00ff207b82 */ /* 0x000e280000000a00 */
[----:B------:R-:W0:Y:S01]  /*1ed0*/  LDG.E R37, desc[UR4][R34.64] ;  /* 0x0000000422257981 */ /* 0x000e22000c1e1900 */
[----:B------:R-:W-:Y:S01]  /*1ee0*/  ISETP.NE.AND P0, PT, R40, 0x1, PT ;  /* 0x000000012800780c */ /* 0x000fe20003f05270 */
[----:B0-----:R-:W-:-:S06]  /*1ef0*/  IMAD.WIDE R36, R37, 0x40, R32 ;  /* 0x0000004025247825 */ /* 0x001fcc00078e0220 */
[----:B------:R-:W2:Y:S02]  /*1f00*/  LDG.E.64 R36, desc[UR4][R36.64] ;  /* 0x0000000424247981 */ /* 0x000ea4000c1e1b00 */
[----:B--2---:R-:W-:-:S04]  /*1f10*/  DADD R42, R42, R36 ;  /* 0x000000002a2a7229 */ /* 0x004fc80000000024 */
[----:B------:R-:W-:Y:S07]  /*1f20*/  @!P0 BRA `(.L_x_49) ;  /* 0x0000000000248947 */ /* 0x000fee0003800000 */
[----:B------:R-:W-:Y:S01]  /*1f30*/  ISETP.NE.AND P0, PT, R40, 0x2, PT ;  /* 0x000000022800780c */ /* 0x000fe20003f05270 */
[----:B------:R-:W2:-:S12]  /*1f40*/  LDG.E R37, desc[UR4][R34.64+0x4] ;  /* 0x0000040422257981 */ /* 0x000e98000c1e1900 */
[----:B------:R-:W3:Y:S01]  /*1f50*/  @P0 LDG.E R13, desc[UR4][R34.64+0x8] ;  /* 0x00000804220d0981 */ /* 0x000ee2000c1e1900 */
[----:B--2---:R-:W-:-:S06]  /*1f60*/  IMAD.WIDE R36, R37, 0x40, R32 ;  /* 0x0000004025247825 */ /* 0x004fcc00078e0220 */
[----:B------:R-:W2:Y:S01]  /*1f70*/  LDG.E.64 R36, desc[UR4][R36.64] ;  /* 0x0000000424247981 */ /* 0x000ea2000c1e1b00 */
[----:B---3--:R-:W-:-:S06]  /*1f80*/  @P0 IMAD.WIDE R32, R13, 0x40, R32 ;  /* 0x000000400d200825 */ /* 0x008fcc00078e0220 */
[----:B------:R-:W3:Y:S01]  /*1f90*/  @P0 LDG.E.64 R32, desc[UR4][R32.64] ;  /* 0x0000000420200981 */ /* 0x000ee2000c1e1b00 */
[----:B--2---:R-:W-:-:S08]  /*1fa0*/  DADD R42, R42, R36 ;  /* 0x000000002a2a7229 */ /* 0x004fd00000000024 */
[----:B---3--:R-:W-:-:S11]  /*1fb0*/  @P0 DADD R42, R42, R32 ;  /* 0x000000002a2a0229 */ /* 0x008fd60000000020 */
.L_x_49:
[----:B------:R-:W-:Y:S05]  /*1fc0*/  BSYNC.RECONVERGENT B0 ;  /* 0x0000000000007941 */ /* 0x000fea0003800200 */
.L_x_48:
[----:B------:R-:W2:Y:S04]  /*1fd0*/  LDG.E.64 R32, desc[UR4][R26.64] ;  /* 0x000000041a207981 */ /* 0x000ea8000c1e1b00 */
[----:B------:R-:W2:Y:S02]  /*1fe0*/  LDG.E.64 R34, desc[UR4][R26.64+0x8] ;  /* 0x000008041a227981 */ /* 0x000ea4000c1e1b00 */
[----:B--2---:R-:W-:-:S08]  /*1ff0*/  DADD R32, R32, -R34 ;  /* 0x0000000020207229 */ /* 0x004fd00000000822 */
[----:B-----5:R-:W-:-:S11]  /*2000*/  DFMA R22, R32, R42, R22 ;  /* 0x0000002a2016722b */ /* 0x020fd60000000016 */
.L_x_47:
[----:B------:R-:W-:Y:S05]  /*2010*/  BSYNC.RECONVERGENT B1 ;  /* 0x0000000000017941 */ /* 0x000fea0003800200 */
.L_x_46:
[----:B------:R-:W0:Y:S01]  /*2020*/  LDCU UR7, c[0x0][0x380] ;  /* 0x00007000ff0777ac */ /* 0x000e220008000800 */
[----:B------:R-:W1:Y:S01]  /*2030*/  LDC R13, c[0x0][0x390] ;  /* 0x0000e400ff0d7b82 */ /* 0x000e620000000800 */
[----:B------:R-:W-:Y:S01]  /*2040*/  VIADD R3, R3, 0x1 ;  /* 0x0000000103037836 */ /* 0x000fe20000000000 */
[----:B------:R-:W2:Y:S01]  /*2050*/  LDCU UR6, c[0x0][0x3d0] ;  /* 0x00007a00ff0677ac */ /* 0x000ea20008000800 */
[----:B------:R-:W-:Y:S02]  /*2060*/  IMAD.MOV.U32 R32, RZ, RZ, R28 ;  /* 0x000000ffff207224 */ /* 0x000fe400078e001c */
[----:B------:R-:W-:Y:S02]  /*2070*/  IMAD.MOV.U32 R33, RZ, RZ, R29 ;  /* 0x000000ffff217224 */ /* 0x000fe400078e001d */
[----:B------:R-:W-:Y:S02]  /*2080*/  IMAD.MOV.U32 R34, RZ, RZ, R30 ;  /* 0x000000ffff227224 */ /* 0x000fe400078e001e */
[----:B------:R-:W-:Y:S01]  /*2090*/  IMAD.MOV.U32 R35, RZ, RZ, R31 ;  /* 0x000000ffff237224 */ /* 0x000fe200078e001f */
[----:B0-----:R-:W-:Y:S01]  /*20a0*/  ISETP.NE.AND P0, PT, R3, UR7, PT ;  /* 0x0000000703007c0c */ /* 0x001fe2000bf05270 */
[----:B--2---:R-:W-:-:S02]  /*20b0*/  VIADD R5, R5, UR6 ;  /* 0x0000000605057c36 */ /* 0x004fc40008000000 */
[----:B-1----:R-:W-:Y:S02]  /*20c0*/  IMAD.IADD R4, R4, 0x1, R13 ;  /* 0x0000000104047824 */ /* 0x002fe400078e020d */
[----:B------:R-:W-:-:S08]  /*20d0*/  IMAD.WIDE R24, R13, 0x4, R24 ;  /* 0x000000040d187825 */ /* 0x000fd000078e0218 */
[----:B------:R-:W-:Y:S05]  /*20e0*/  @P0 BRA `(.L_x_58) ;  /* 0xffffffe400d80947 */ /* 0x000fea000383ffff */
[----:B------:R-:W-:Y:S05]  /*20f0*/  EXIT ;  /* 0x000000000000794d */ /* 0x000fea0003800000 */
        .weak           $__internal_1_$__cuda_sm20_div_rn_f64_full
        .type           $__internal_1_$__cuda_sm20_div_rn_f64_full,@function
        .size           $__internal_1_$__cuda_sm20_div_rn_f64_full,(.L_x_88 - $__internal_1_$__cuda_sm20_div_rn_f64_full)
$__internal_1_$__cuda_sm20_div_rn_f64_full:
[C---:B------:R-:W-:Y:S01]  /*2100*/  FSETP.GEU.AND P0, PT, |R13|.reuse, 1.469367938527859385e-39, PT ;  /* 0x001000000d00780b */ /* 0x040fe20003f0e200 */
[--C-:B------:R-:W-:Y:S01]  /*2110*/  IMAD.MOV.U32 R4, RZ, RZ, R12.reuse ;  /* 0x000000ffff047224 */ /* 0x100fe200078e000c */
[C---:B------:R-:W-:Y:S01]  /*2120*/  LOP3.LUT R10, R13.reuse, 0x800fffff, RZ, 0xc0, !PT ;  /* 0x800fffff0d0a7812 */ /* 0x040fe200078ec0ff */
[----:B------:R-:W-:Y:S01]  /*2130*/  IMAD.MOV.U32 R5, RZ, RZ, R13 ;  /* 0x000000ffff057224 */ /* 0x000fe200078e000d */
[----:B------:R-:W-:Y:S01]  /*2140*/  LOP3.LUT R3, R13, 0x7ff00000, RZ, 0xc0, !PT ;  /* 0x7ff000000d037812 */ /* 0x000fe200078ec0ff */
[----:B------:R-:W-:Y:S01]  /*2150*/  IMAD.MOV.U32 R14, RZ, RZ, 0x1 ;  /* 0x00000001ff0e7424 */ /* 0x000fe200078e00ff */
[----:B------:R-:W-:Y:S01]  /*2160*/  LOP3.LUT R11, R10, 0x3ff00000, RZ, 0xfc, !PT ;  /* 0x3ff000000a0b7812 */ /* 0x000fe200078efcff */
[----:B------:R-:W-:Y:S01]  /*2170*/  IMAD.MOV.U32 R10, RZ, RZ, R12 ;  /* 0x000000ffff0a7224 */ /* 0x000fe200078e000c */
[----:B------:R-:W-:Y:S01]  /*2180*/  LOP3.LUT R20, R9, 0x7ff00000, RZ, 0xc0, !PT ;  /* 0x7ff0000009147812 */ /* 0x000fe200078ec0ff */
[----:B------:R-:W-:Y:S02]  /*2190*/  IMAD.MOV.U32 R21, RZ, RZ, 0x1ca00000 ;  /* 0x1ca00000ff157424 */ /* 0x000fe400078e00ff */
[----:B------:R-:W-:Y:S01]  /*21a0*/  IMAD.MOV.U32 R12, RZ, RZ, R8 ;  /* 0x000000ffff0c7224 */ /* 0x000fe200078e0008 */
[----:B------:R-:W-:Y:S01]  /*21b0*/  ISETP.GE.U32.AND P1, PT, R20, R3, PT ;  /* 0x000000031400720c */ /* 0x000fe20003f26070 */
[----:B------:R-:W-:Y:S01]  /*21c0*/  @!P0 DMUL R10, R4, 8.98846567431157953865e+307 ;  /* 0x7fe00000040a8828 */ /* 0x000fe20000000000 */
[----:B------:R-:W-:-:S02]  /*21d0*/  IMAD.MOV.U32 R22, RZ, RZ, R20 ;  /* 0x000000ffff167224 */ /* 0x000fc400078e0014 */
[----:B------:R-:W-:Y:S02]  /*21e0*/  SEL R13, R21, 0x63400000, !P1 ;  /* 0x63400000150d7807 */ /* 0x000fe40004800000 */
[----:B------:R-:W-:Y:S01]  /*21f0*/  FSETP.GEU.AND P1, PT, |R9|, 1.469367938527859385e-39, PT ;  /* 0x001000000900780b */ /* 0x000fe20003f2e200 */
[----:B------:R-:W0:Y:S01]  /*2200*/  MUFU.RCP64H R15, R11 ;  /* 0x0000000b000f7308 */ /* 0x000e220000001800 */
[----:B------:R-:W-:Y:S01]  /*2210*/  LOP3.LUT R13, R13, 0x800fffff, R9, 0xf8, !PT ;  /* 0x800fffff0d0d7812 */ /* 0x000fe200078ef809 */
[----:B0-----:R-:W-:-:S08]  /*2220*/  DFMA R16, R14, -R10, 1 ;  /* 0x3ff000000e10742b */ /* 0x001fd0000000080a */
[----:B------:R-:W-:-:S08]  /*2230*/  DFMA R16, R16, R16, R16 ;  /* 0x000000101010722b */ /* 0x000fd00000000010 */
[----:B------:R-:W-:-:S08]  /*2240*/  DFMA R16, R14, R16, R14 ;  /* 0x000000100e10722b */ /* 0x000fd0000000000e */
[----:B------:R-:W-:-:S08]  /*2250*/  DFMA R14, R16, -R10, 1 ;  /* 0x3ff00000100e742b */ /* 0x000fd0000000080a */
[----:B------:R-:W-:Y:S01]  /*2260*/  DFMA R16, R16, R14, R16 ;  /* 0x0000000e1010722b */ /* 0x000fe20000000010 */
[----:B------:R-:W-:Y:S10]  /*2270*/  @P1 BRA `(.L_x_59) ;  /* 0x0000000000201947 */ /* 0x000ff40003800000 */
[----:B------:R-:W-:Y:S01]  /*2280*/  LOP3.LUT R15, R5, 0x7ff00000, RZ, 0xc0, !PT ;  /* 0x7ff00000050f7812 */ /* 0x000fe200078ec0ff */
[----:B------:R-:W-:-:S03]  /*2290*/  IMAD.MOV.U32 R14, RZ, RZ, RZ ;  /* 0x000000ffff0e7224 */ /* 0x000fc600078e00ff */
[----:B------:R-:W-:-:S04]  /*22a0*/  ISETP.GE.U32.AND P1, PT, R20, R15, PT ;  /* 0x0000000f1400720c */ /* 0x000fc80003f26070 */
[----:B------:R-:W-:-:S04]  /*22b0*/  SEL R15, R21, 0x63400000, !P1 ;  /* 0x63400000150f7807 */ /* 0x000fc80004800000 */
[----:B------:R-:W-:-:S04]  /*22c0*/  LOP3.LUT R15, R15, 0x80000000, R9, 0xf8, !PT ;  /* 0x800000000f0f7812 */ /* 0x000fc800078ef809 */
[----:B------:R-:W-:-:S06]  /*22d0*/  LOP3.LUT R15, R15, 0x100000, RZ, 0xfc, !PT ;  /* 0x001000000f0f7812 */ /* 0x000fcc00078efcff */
[----:B------:R-:W-:-:S10]  /*22e0*/  DFMA R12, R12, 2, -R14 ;  /* 0x400000000c0c782b */ /* 0x000fd4000000080e */
[----:B------:R-:W-:-:S07]  /*22f0*/  LOP3.LUT R22, R13, 0x7ff00000, RZ, 0xc0, !PT ;  /* 0x7ff000000d167812 */ /* 0x000fce00078ec0ff */
.L_x_59:
[----:B------:R-:W-:Y:S01]  /*2300*/  @!P0 LOP3.LUT R3, R11, 0x7ff00000, RZ, 0xc0, !PT ;  /* 0x7ff000000b038812 */ /* 0x000fe200078ec0ff */
[----:B------:R-:W-:Y:S01]  /*2310*/  VIADD R23, R22, 0xffffffff ;  /* 0xffffffff16177836 */ /* 0x000fe20000000000 */
[----:B------:R-:W-:Y:S01]  /*2320*/  DMUL R14, R16, R12 ;  /* 0x0000000c100e7228 */ /* 0x000fe20000000000 */
[----:B------:R-:W-:Y:S02]  /*2330*/  BSSY.RECONVERGENT B2, `(.L_x_60) ;  /* 0x0000037000027945 */ /* 0x000fe40003800200 */
[----:B------:R-:W-:Y:S01]  /*2340*/  VIADD R24, R3, 0xffffffff ;  /* 0xffffffff03187836 */ /* 0x000fe20000000000 */
[----:B------:R-:W-:-:S04]  /*2350*/  ISETP.GT.U32.AND P0, PT, R23, 0x7feffffe, PT ;  /* 0x7feffffe1700780c */ /* 0x000fc80003f04070 */
[----:B------:R-:W-:Y:S01]  /*2360*/  ISETP.GT.U32.OR P0, PT, R24, 0x7feffffe, P0 ;  /* 0x7feffffe1800780c */ /* 0x000fe20000704470 */
[----:B------:R-:W-:-:S08]  /*2370*/  DFMA R18, R14, -R10, R12 ;  /* 0x8000000a0e12722b */ /* 0x000fd0000000000c */
[----:B------:R-:W-:-:S04]  /*2380*/  DFMA R16, R16, R18, R14 ;  /* 0x000000121010722b */ /* 0x000fc8000000000e */
[----:B------:R-:W-:Y:S07]  /*2390*/  @P0 BRA `(.L_x_61) ;  /* 0x00000000006c0947 */ /* 0x000fee0003800000 */
[----:B------:R-:W-:-:S04]  /*23a0*/  LOP3.LUT R9, R5, 0x7ff00000, RZ, 0xc0, !PT ;  /* 0x7ff0000005097812 */ /* 0x000fc800078ec0ff */
[CC--:B------:R-:W-:Y:S02]  /*23b0*/  VIADDMNMX R3, R20.reuse, -R9.reuse, 0xb9600000, !PT ;  /* 0xb960000014037446 */ /* 0x0c0fe40007800909 */
[----:B------:R-:W-:Y:S02]  /*23c0*/  ISETP.GE.U32.AND P0, PT, R20, R9, PT ;  /* 0x000000091400720c */ /* 0x000fe40003f06070 */
[----:B------:R-:W-:Y:S02]  /*23d0*/  VIMNMX R3, PT, PT, R3, 0x46a00000, PT ;  /* 0x46a0000003037848 */ /* 0x000fe40003fe0100 */
[----:B------:R-:W-:-:S05]  /*23e0*/  SEL R8, R21, 0x63400000, !P0 ;  /* 0x6340000015087807 */ /* 0x000fca0004000000 */
[----:B------:R-:W-:Y:S02]  /*23f0*/  IMAD.IADD R3, R3, 0x1, -R8 ;  /* 0x0000000103037824 */ /* 0x000fe400078e0a08 */
[----:B------:R-:W-:Y:S02]  /*2400*/  IMAD.MOV.U32 R8, RZ, RZ, RZ ;  /* 0x000000ffff087224 */ /* 0x000fe400078e00ff */
[----:B------:R-:W-:-:S06]  /*2410*/  VIADD R9, R3, 0x7fe00000 ;  /* 0x7fe0000003097836 */ /* 0x000fcc0000000000 */
[----:B------:R-:W-:-:S10]  /*2420*/  DMUL R14, R16, R8 ;  /* 0x00000008100e7228 */ /* 0x000fd40000000000 */
[----:B------:R-:W-:-:S13]  /*2430*/  FSETP.GTU.AND P0, PT, |R15|, 1.469367938527859385e-39, PT ;  /* 0x001000000f00780b */ /* 0x000fda0003f0c200 */
[----:B------:R-:W-:Y:S05]  /*2440*/  @P0 BRA `(.L_x_62) ;  /* 0x0000000000940947 */ /* 0x000fea0003800000 */
[----:B------:R-:W-:Y:S01]  /*2450*/  DFMA R10, R16, -R10, R12 ;  /* 0x8000000a100a722b */ /* 0x000fe2000000000c */
[----:B------:R-:W-:-:S09]  /*2460*/  IMAD.MOV.U32 R8, RZ, RZ, RZ ;  /* 0x000000ffff087224 */ /* 0x000fd200078e00ff */
[C---:B------:R-:W-:Y:S02]  /*2470*/  FSETP.NEU.AND P0, PT, R11.reuse, RZ, PT ;  /* 0x000000ff0b00720b */ /* 0x040fe40003f0d000 */
[----:B------:R-:W-:-:S04]  /*2480*/  LOP3.LUT R13, R11, 0x80000000, R5, 0x48, !PT ;  /* 0x800000000b0d7812 */ /* 0x000fc800078e4805 */
[----:B------:R-:W-:-:S07]  /*2490*/  LOP3.LUT R9, R13, R9, RZ, 0xfc, !PT ;  /* 0x000000090d097212 */ /* 0x000fce00078efcff */
[----:B------:R-:W-:Y:S05]  /*24a0*/  @!P0 BRA `(.L_x_62) ;  /* 0x00000000007c8947 */ /* 0x000fea0003800000 */
[----:B------:R-:W-:Y:S01]  /*24b0*/  IMAD.MOV R5, RZ, RZ, -R3 ;  /* 0x000000ffff057224 */ /* 0x000fe200078e0a03 */
[----:B------:R-:W-:Y:S01]  /*24c0*/  DMUL.RP R8, R16, R8 ;  /* 0x0000000810087228 */ /* 0x000fe20000008000 */
[----:B------:R-:W-:Y:S01]  /*24d0*/  IMAD.MOV.U32 R4, RZ, RZ, RZ ;  /* 0x000000ffff047224 */ /* 0x000fe200078e00ff */
[----:B------:R-:W-:-:S05]  /*24e0*/  IADD3 R3, PT, PT, -R3, -0x43300000, RZ ;  /* 0xbcd0000003037810 */ /* 0x000fca0007ffe1ff */
[----:B------:R-:W-:-:S03]  /*24f0*/  DFMA R4, R14, -R4, R16 ;  /* 0x800000040e04722b */ /* 0x000fc60000000010 */
[----:B------:R-:W-:-:S07]  /*2500*/  LOP3.LUT R13, R9, R13, RZ, 0x3c, !PT ;  /* 0x0000000d090d7212 */ /* 0x000fce00078e3cff */
[----:B------:R-:W-:-:S04]  /*2510*/  FSETP.NEU.AND P0, PT, |R5|, R3, PT ;  /* 0x000000030500720b */ /* 0x000fc80003f0d200 */
[----:B------:R-:W-:Y:S02]  /*2520*/  FSEL R14, R8, R14, !P0 ;  /* 0x0000000e080e7208 */ /* 0x000fe40004000000 */
[----:B------:R-:W-:Y:S01]  /*2530*/  FSEL R15, R13, R15, !P0 ;  /* 0x0000000f0d0f7208 */ /* 0x000fe20004000000 */
[----:B------:R-:W-:Y:S06]  /*2540*/  BRA `(.L_x_62) ;  /* 0x0000000000547947 */ /* 0x000fec0003800000 */
.L_x_61:
[----:B------:R-:W-:-:S14]  /*2550*/  DSETP.NAN.AND P0, PT, R8, R8, PT ;  /* 0x000000080800722a */ /* 0x000fdc0003f08000 */
[----:B------:R-:W-:Y:S05]  /*2560*/  @P0 BRA `(.L_x_63) ;  /* 0x0000000000440947 */ /* 0x000fea0003800000 */
[----:B------:R-:W-:-:S14]  /*2570*/  DSETP.NAN.AND P0, PT, R4, R4, PT ;  /* 0x000000040400722a */ /* 0x000fdc0003f08000 */
[----:B------:R-:W-:Y:S05]  /*2580*/  @P0 BRA `(.L_x_64) ;  /* 0x0000000000300947 */ /* 0x000fea0003800000 */
[----:B------:R-:W-:Y:S01]  /*2590*/  ISETP.NE.AND P0, PT, R22, R3, PT ;  /* 0x000000031600720c */ /* 0x000fe20003f05270 */
[----:B------:R-:W-:Y:S02]  /*25a0*/  IMAD.MOV.U32 R14, RZ, RZ, 0x0 ;  /* 0x00000000ff0e7424 */ /* 0x000fe400078e00ff */
[----:B------:R-:W-:-:S10]  /*25b0*/  IMAD.MOV.U32 R15, RZ, RZ, -0x80000 ;  /* 0xfff80000ff0f7424 */ /* 0x000fd400078e00ff */
[----:B------:R-:W-:Y:S05]  /*25c0*/  @!P0 BRA `(.L_x_62) ;  /* 0x0000000000348947 */ /* 0x000fea0003800000 */
[----:B------:R-:W-:Y:S02]  /*25d0*/  ISETP.NE.AND P0, PT, R22, 0x7ff00000, PT ;  /* 0x7ff000001600780c */ /* 0x000fe40003f05270 */
[----:B------:R-:W-:Y:S02]  /*25e0*/  LOP3.LUT R15, R9, 0x80000000, R5, 0x48, !PT ;  /* 0x80000000090f7812 */ /* 0x000fe400078e4805 */
[----:B------:R-:W-:-:S13]  /*25f0*/  ISETP.EQ.OR P0, PT, R3, RZ, !P0 ;  /* 0x000000ff0300720c */ /* 0x000fda0004702670 */
[----:B------:R-:W-:Y:S01]  /*2600*/  @P0 LOP3.LUT R3, R15, 0x7ff00000, RZ, 0xfc, !PT ;  /* 0x7ff000000f030812 */ /* 0x000fe200078efcff */
[----:B------:R-:W-:Y:S02]  /*2610*/  @!P0 IMAD.MOV.U32 R14, RZ, RZ, RZ ;  /* 0x000000ffff0e8224 */ /* 0x000fe400078e00ff */
[----:B------:R-:W-:Y:S02]  /*2620*/  @P0 IMAD.MOV.U32 R14, RZ, RZ, RZ ;  /* 0x000000ffff0e0224 */ /* 0x000fe400078e00ff */
[----:B------:R-:W-:Y:S01]  /*2630*/  @P0 IMAD.MOV.U32 R15, RZ, RZ, R3 ;  /* 0x000000ffff0f0224 */ /* 0x000fe200078e0003 */
[----:B------:R-:W-:Y:S06]  /*2640*/  BRA `(.L_x_62) ;  /* 0x0000000000147947 */ /* 0x000fec0003800000 */
.L_x_64:
[----:B------:R-:W-:Y:S01]  /*2650*/  LOP3.LUT R15, R5, 0x80000, RZ, 0xfc, !PT ;  /* 0x00080000050f7812 */ /* 0x000fe200078efcff */
[----:B------:R-:W-:Y:S01]  /*2660*/  IMAD.MOV.U32 R14, RZ, RZ, R4 ;  /* 0x000000ffff0e7224 */ /* 0x000fe200078e0004 */
[----:B------:R-:W-:Y:S06]  /*2670*/  BRA `(.L_x_62) ;  /* 0x0000000000087947 */ /* 0x000fec0003800000 */
.L_x_63:
[----:B------:R-:W-:Y:S01]  /*2680*/  LOP3.LUT R15, R9, 0x80000, RZ, 0xfc, !PT ;  /* 0x00080000090f7812 */ /* 0x000fe200078efcff */
[----:B------:R-:W-:-:S07]  /*2690*/  IMAD.MOV.U32 R14, RZ, RZ, R8 ;  /* 0x000000ffff0e7224 */ /* 0x000fce00078e0008 */
.L_x_62:
[----:B------:R-:W-:Y:S05]  /*26a0*/  BSYNC.RECONVERGENT B2 ;  /* 0x0000000000027941 */ /* 0x000fea0003800200 */
.L_x_60:
[----:B------:R-:W-:Y:S02]  /*26b0*/  IMAD.MOV.U32 R3, RZ, RZ, 0x0 ;  /* 0x00000000ff037424 */ /* 0x000fe400078e00ff */
[----:B------:R-:W-:Y:S02]  /*26c0*/  IMAD.MOV.U32 R4, RZ, RZ, R14 ;  /* 0x000000ffff047224 */ /* 0x000fe400078e000e */
[----:B------:R-:W-:Y:S01]  /*26d0*/  IMAD.MOV.U32 R5, RZ, RZ, R15 ;  /* 0x000000ffff057224 */ /* 0x000fe200078e000f */
[----:B------:R-:W-:Y:S06]  /*26e0*/  RET.REL.NODEC R2 `(_Z7gpu_runidiP8LeakyIAFPiiP8AlphaSynP10AlphaSynNLS1_S1_iiPd) ;  /* 0xffffffd802447950 */ /* 0x000fec0003c3ffff */
.L_x_65:
        /* <DEDUP_REMOVED lines=9> */
.L_x_88:


//--------------------- .text._Z10gpu_run_dtdiiP8LeakyIAFPiP8AlphaSynP10AlphaSynNLS1_PdS1_ --------------------------
	.section	.text._Z10gpu_run_dtdiiP8LeakyIAFPiP8AlphaSynP10AlphaSynNLS1_PdS1_,"ax",@progbits
	.align	128
        .global         _Z10gpu_run_dtdiiP8LeakyIAFPiP8AlphaSynP10AlphaSynNLS1_PdS1_
        .type           _Z10gpu_run_dtdiiP8LeakyIAFPiP8AlphaSynP10AlphaSynNLS1_PdS1_,@function
        .size           _Z10gpu_run_dtdiiP8LeakyIAFPiP8AlphaSynP10AlphaSynNLS1_PdS1_,(.L_x_89 - _Z10gpu_run_dtdiiP8LeakyIAFPiP8AlphaSynP10AlphaSynNLS1_PdS1_)
        .other          _Z10gpu_run_dtdiiP8LeakyIAFPiP8AlphaSynP10AlphaSynNLS1_PdS1_,@"STO_CUDA_ENTRY STV_DEFAULT"
_Z10gpu_run_dtdiiP8LeakyIAFPiP8AlphaSynP10AlphaSynNLS1_PdS1_:
.text._Z10gpu_run_dtdiiP8LeakyIAFPiP8AlphaSynP10AlphaSynNLS1_PdS1_:
[----:B------:R-:W-:Y:S01]  /*0000*/  LDC R1, c[0x0][0x37c] ;  /* 0x0000df00ff017b82 */ /* 0x000fe20000000800 */
[----:B------:R-:W0:Y:S01]  /*0010*/  S2R R0, SR_TID.X ;  /* 0x0000000000007919 */ /* 0x000e220000002100 */
[----:B------:R-:W0:Y:S06]  /*0020*/  LDCU UR4, c[0x0][0x360] ;  /* 0x00006c00ff0477ac */ /* 0x000e2c0008000800 */
[----:B------:R-:W1:Y:S01]  /*0030*/  S2UR UR6, SR_CTAID.X ;  /* 0x00000000000679c3 */ /* 0x000e620000002500 */
[----:B------:R-:W0:Y:S01]  /*0040*/  S2R R3, SR_TID.Y ;  /* 0x0000000000037919 */ /* 0x000e220000002200 */
[----:B------:R-:W2:Y:S01]  /*0050*/  LDCU UR7, c[0x0][0x38c] ;  /* 0x00007180ff0777ac */ /* 0x000ea20008000800 */
[----:B------:R-:W3:Y:S05]  /*0060*/  LDCU.64 UR8, c[0x0][0x3c0] ;  /* 0x00007800ff0877ac */ /* 0x000eea0008000a00 */
[----:B------:R-:W1:Y:S01]  /*0070*/  LDC R5, c[0x0][0x370] ;  /* 0x0000dc00ff057b82 */ /* 0x000e620000000800 */
[----:B0-----:R-:W-:Y:S01]  /*0080*/  IMAD R0, R3, UR4, R0 ;  /* 0x0000000403007c24 */ /* 0x001fe2000f8e0200 */
[----:B------:R-:W0:Y:S03]  /*0090*/  LDCU.64 UR4, c[0x0][0x358] ;  /* 0x00006b00ff0477ac */ /* 0x000e260008000a00 */
[----:B-1----:R-:W-:-:S05]  /*00a0*/  IMAD R0, R5, UR6, R0 ;  /* 0x0000000605007c24 */ /* 0x002fca000f8e0200 */
[----:B--2---:R-:W-:-:S13]  /*00b0*/  ISETP.GE.AND P0, PT, R0, UR7, PT ;  /* 0x0000000700007c0c */ /* 0x004fda000bf06270 */
[----:B0--3--:R-:W-:Y:S05]  /*00c0*/  @P0 BRA `(.L_x_66) ;  /* 0x0000000800d00947 */ /* 0x009fea0003800000 */
[----:B------:R-:W0:Y:S01]  /*00d0*/  LDC.64 R6, c[0x0][0x3a0] ;  /* 0x0000e800ff067b82 */ /* 0x000e220000000a00 */
[----:B------:R-:W1:Y:S01]  /*00e0*/  LDCU.64 UR6, c[0x0][0x380] ;  /* 0x00007000ff0677ac */ /* 0x000e620008000a00 */
[----:B0-----:R-:W-:-:S05]  /*00f0*/  IMAD.WIDE R6, R0, 0x40, R6 ;  /* 0x0000004000067825 */ /* 0x001fca00078e0206 */
[----:B------:R-:W2:Y:S04]  /*0100*/  LDG.E.64 R10, desc[UR4][R6.64+0x38] ;  /* 0x00003804060a7981 */ /* 0x000ea8000c1e1b00 */
[----:B------:R-:W1:Y:S04]  /*0110*/  LDG.E.64 R8, desc[UR4][R6.64+0x10] ;  /* 0x0000100406087981 */ /* 0x000e68000c1e1b00 */
[----:B------:R-:W1:Y:S04]  /*0120*/  LDG.E.64 R14, desc[UR4][R6.64+0x18] ;  /* 0x00001804060e7981 */ /* 0x000e68000c1e1b00 */
[----:B------:R-:W3:Y:S01]  /*0130*/  LDG.E.64 R12, desc[UR4][R6.64+0x8] ;  /* 0x00000804060c7981 */ /* 0x000ee2000c1e1b00 */
[----:B------:R-:W-:Y:S01]  /*0140*/  BSSY.RECONVERGENT B0, `(.L_x_67) ;  /* 0x000009b000007945 */ /* 0x000fe20003800200 */
[----:B--2---:R-:W-:Y:S01]  /*0150*/  ISETP.GE.AND P0, PT, R10, 0x1, PT ;  /* 0x000000010a00780c */ /* 0x004fe20003f06270 */
[----:B-1----:R-:W-:-:S02]  /*0160*/  DFMA R14, R14, UR6, R8 ;  /* 0x000000060e0e7c2b */ /* 0x002fc40008000008 */
[----:B---3--:R-:W-:-:S10]  /*0170*/  DFMA R16, R8, UR6, R12 ;  /* 0x0000000608107c2b */ /* 0x008fd4000800000c */
[----:B------:R-:W-:Y:S05]  /*0180*/  @!P0 BRA `(.L_x_68) ;  /* 0x0000000800588947 */ /* 0x000fea0003800000 */
[C---:B------:R-:W-:Y:S01]  /*0190*/  ISETP.GE.U32.AND P1, PT, R10.reuse, 0x8, PT ;  /* 0x000000080a00780c */ /* 0x040fe20003f26070 */
[----:B------:R-:W-:Y:S01]  /*01a0*/  BSSY.RECONVERGENT B1, `(.L_x_69) ;  /* 0x000004a000017945 */ /* 0x000fe20003800200 */
[----:B------:R-:W-:Y:S01]  /*01b0*/  LOP3.LUT R2, R10, 0x7, RZ, 0xc0, !PT ;  /* 0x000000070a027812 */ /* 0x000fe200078ec0ff */
[----:B------:R-:W-:-:S03]  /*01c0*/  IMAD.MOV.U32 R3, RZ, RZ, RZ ;  /* 0x000000ffff037224 */ /* 0x000fc600078e00ff */
[----:B------:R-:W-:-:S07]  /*01d0*/  ISETP.NE.AND P0, PT, R2, RZ, PT ;  /* 0x000000ff0200720c */ /* 0x000fce0003f05270 */
[----:B------:R-:W-:Y:S06]  /*01e0*/  @!P1 BRA `(.L_x_70) ;  /* 0x0000000400149947 */ /* 0x000fec0003800000 */
[----:B------:R-:W0:Y:S01]  /*01f0*/  LDC.64 R4, c[0x0][0x3a8] ;  /* 0x0000ea00ff047b82 */ /* 0x000e220000000a00 */
[----:B------:R-:W-:Y:S01]  /*0200*/  LOP3.LUT R3, R10, 0x7ffffff8, RZ, 0xc0, !PT ;  /* 0x7ffffff80a037812 */ /* 0x000fe200078ec0ff */
[----:B0-----:R-:W-:-:S03]  /*0210*/  IMAD.WIDE R4, R11, 0x10, R4 ;  /* 0x000000100b047825 */ /* 0x001fc600078e0204 */
[----:B------:R-:W-:Y:S01]  /*0220*/  IADD3 R20, P1, PT, R4, 0x40, RZ ;  /* 0x0000004004147810 */ /* 0x000fe20007f3e0ff */
[----:B------:R-:W-:-:S04]  /*0230*/  IMAD.MOV R4, RZ, RZ, -R3 ;  /* 0x000000ffff047224 */ /* 0x000fc800078e0a03 */
[----:B------:R-:W-:-:S08]  /*0240*/  IMAD.X R21, RZ, RZ, R5, P1 ;  /* 0x000000ffff157224 */ /* 0x000fd000008e0605 */
.L_x_71:
[----:B------:R-:W-:Y:S02]  /*0250*/  IMAD.MOV.U32 R18, RZ, RZ, R20 ;  /* 0x000000ffff127224 */ /* 0x000fe400078e0014 */
[----:B------:R-:W-:-:S05]  /*0260*/  IMAD.MOV.U32 R19, RZ, RZ, R21 ;  /* 0x000000ffff137224 */ /* 0x000fca00078e0015 */
[----:B------:R-:W2:Y:S04]  /*0270*/  LDG.E.64 R22, desc[UR4][R18.64+-0x40] ;  /* 0xffffc00412167981 */ /* 0x000ea8000c1e1b00 */
[----:B------:R-:W3:Y:S01]  /*0280*/  LDG.E.64 R20, desc[UR4][R18.64+-0x30] ;  /* 0xffffd00412147981 */ /* 0x000ee2000c1e1b00 */
[----:B--2---:R-:W-:-:S04]  /*0290*/  LEA R28, P1, R22, UR8, 0x2 ;  /* 0x00000008161c7c11 */ /* 0x004fc8000f8210ff */
[----:B------:R-:W-:Y:S02]  /*02a0*/  LEA.HI.X R29, R22, UR9, R23, 0x2, P1 ;  /* 0x00000009161d7c11 */ /* 0x000fe400088f1417 */
[----:B------:R-:W2:Y:S04]  /*02b0*/  LDG.E.64 R22, desc[UR4][R18.64+-0x20] ;  /* 0xffffe00412167981 */ /* 0x000ea8000c1e1b00 */
[----:B------:R-:W4:Y:S01]  /*02c0*/  LDG.E R28, desc[UR4][R28.64] ;  /* 0x000000041c1c7981 */ /* 0x000f22000c1e1900 */
[----:B---3--:R-:W-:-:S04]  /*02d0*/  LEA R26, P1, R20, UR8, 0x2 ;  /* 0x00000008141a7c11 */ /* 0x008fc8000f8210ff */
[----:B------:R-:W-:-:S05]  /*02e0*/  LEA.HI.X R27, R20, UR9, R21, 0x2, P1 ;  /* 0x00000009141b7c11 */ /* 0x000fca00088f1415 */
[----:B------:R-:W3:Y:S04]  /*02f0*/  LDG.E R5, desc[UR4][R26.64] ;  /* 0x000000041a057981 */ /* 0x000ee8000c1e1900 */
[----:B------:R-:W5:Y:S01]  /*0300*/  LDG.E.64 R26, desc[UR4][R18.64+-0x10] ;  /* 0xfffff004121a7981 */ /* 0x000f62000c1e1b00 */
[----:B----4-:R-:W-:-:S13]  /*0310*/  ISETP.NE.AND P1, PT, R28, RZ, PT ;  /* 0x000000ff1c00720c */ /* 0x010fda0003f25270 */
[----:B------:R-:W4:Y:S01]  /*0320*/  @P1 LDG.E.64 R24, desc[UR4][R18.64+-0x38] ;  /* 0xffffc80412181981 */ /* 0x000f22000c1e1b00 */
[----:B---3--:R-:W-:-:S13]  /*0330*/  ISETP.NE.AND P2, PT, R5, RZ, PT ;  /* 0x000000ff0500720c */ /* 0x008fda0003f45270 */
[----:B------:R-:W3:Y:S01]  /*0340*/  @P2 LDG.E.64 R20, desc[UR4][R18.64+-0x28] ;  /* 0xffffd80412142981 */ /* 0x000ee2000c1e1b00 */
[----:B----4-:R-:W-:Y:S01]  /*0350*/  @P1 DADD R14, R14, R24 ;  /* 0x000000000e0e1229 */ /* 0x010fe20000000018 */
[----:B--2---:R-:W-:-:S04]  /*0360*/  LEA R24, P1, R22, UR8, 0x2 ;  /* 0x0000000816187c11 */ /* 0x004fc8000f8210ff */
[----:B------:R-:W-:Y:S02]  /*0370*/  LEA.HI.X R25, R22, UR9, R23, 0x2, P1 ;  /* 0x0000000916197c11 */ /* 0x000fe400088f1417 */
[----:B-----5:R-:W-:-:S03]  /*0380*/  LEA R22, P1, R26, UR8, 0x2 ;  /* 0x000000081a167c11 */ /* 0x020fc6000f8210ff */
[----:B------:R-:W2:Y:S01]  /*0390*/  LDG.E R28, desc[UR4][R24.64] ;  /* 0x00000004181c7981 */ /* 0x000ea2000c1e1900 */
[----:B------:R-:W-:-:S03]  /*03a0*/  LEA.HI.X R23, R26, UR9, R27, 0x2, P1 ;  /* 0x000000091a177c11 */ /* 0x000fc600088f141b */
[----:B------:R-:W4:Y:S04]  /*03b0*/  LDG.E.64 R26, desc[UR4][R18.64] ;  /* 0x00000004121a7981 */ /* 0x000f28000c1e1b00 */
[----:B------:R0:W5:Y:S04]  /*03c0*/  LDG.E R5, desc[UR4][R22.64] ;  /* 0x0000000416057981 */ /* 0x000168000c1e1900 */
[----:B------:R-:W0:Y:S04]  /*03d0*/  LDG.E.64 R24, desc[UR4][R18.64+0x20] ;  /* 0x0000200412187981 */ /* 0x000e28000c1e1b00 */
[----:B------:R-:W5:Y:S01]  /*03e0*/  LDG.E.64 R22, desc[UR4][R18.64+0x10] ;  /* 0x0000100412167981 */ /* 0x000f62000c1e1b00 */
[----:B---3--:R-:W-:Y:S01]  /*03f0*/  @P2 DADD R14, R14, R20 ;  /* 0x000000000e0e2229 */ /* 0x008fe20000000014 */
[----:B----4-:R-:W-:-:S04]  /*0400*/  LEA R20, P1, R26, UR8, 0x2 ;  /* 0x000000081a147c11 */ /* 0x010fc8000f8210ff */
[----:B------:R-:W-:Y:S02]  /*0410*/  LEA.HI.X R21, R26, UR9, R27, 0x2, P1 ;  /* 0x000000091a157c11 */ /* 0x000fe400088f141b */
[----:B--2---:R-:W-:-:S03]  /*0420*/  ISETP.NE.AND P3, PT, R28, RZ, PT ;  /* 0x000000ff1c00720c */ /* 0x004fc60003f65270 */
[----:B------:R-:W2:Y:S01]  /*0430*/  LDG.E R26, desc[UR4][R20.64] ;  /* 0x00000004141a7981 */ /* 0x000ea2000c1e1900 */
[----:B-----5:R-:W-:-:S03]  /*0440*/  LEA R28, P1, R22, UR8, 0x2 ;  /* 0x00000008161c7c11 */ /* 0x020fc6000f8210ff */
[----:B------:R-:W3:Y:S01]  /*0450*/  LDG.E.64 R20, desc[UR4][R18.64+0x30] ;  /* 0x0000300412147981 */ /* 0x000ee2000c1e1b00 */
[----:B------:R-:W-:Y:S02]  /*0460*/  LEA.HI.X R29, R22, UR9, R23, 0x2, P1 ;  /* 0x00000009161d7c11 */ /* 0x000fe400088f1417 */
[----:B0-----:R-:W-:-:S04]  /*0470*/  LEA R22, P2, R24, UR8, 0x2 ;  /* 0x0000000818167c11 */ /* 0x001fc8000f8410ff */
[----:B------:R-:W-:Y:S02]  /*0480*/  LEA.HI.X R23, R24, UR9, R25, 0x2, P2 ;  /* 0x0000000918177c11 */ /* 0x000fe400090f1419 */
[----:B------:R-:W4:Y:S01]  /*0490*/  @P3 LDG.E.64 R24, desc[UR4][R18.64+-0x18] ;  /* 0xffffe80412183981 */ /* 0x000f22000c1e1b00 */
[----:B------:R-:W-:-:S03]  /*04a0*/  ISETP.NE.AND P1, PT, R5, RZ, PT ;  /* 0x000000ff0500720c */ /* 0x000fc60003f25270 */
[----:B------:R-:W5:Y:S04]  /*04b0*/  LDG.E R5, desc[UR4][R28.64] ;  /* 0x000000041c057981 */ /* 0x000f68000c1e1900 */
[----:B------:R-:W5:Y:S01]  /*04c0*/  LDG.E R22, desc[UR4][R22.64] ;  /* 0x0000000416167981 */ /* 0x000f62000c1e1900 */
[----:B--2---:R-:W-:Y:S02]  /*04d0*/  ISETP.NE.AND P2, PT, R26, RZ, PT ;  /* 0x000000ff1a00720c */ /* 0x004fe40003f45270 */
[----:B---3--:R-:W-:-:S04]  /*04e0*/  LEA R26, P4, R20, UR8, 0x2 ;  /* 0x00000008141a7c11 */ /* 0x008fc8000f8810ff */
[----:B------:R-:W-:Y:S02]  /*04f0*/  LEA.HI.X R27, R20, UR9, R21, 0x2, P4 ;  /* 0x00000009141b7c11 */ /* 0x000fe4000a0f1415 */
        /* <DEDUP_REMOVED lines=20> */
.L_x_70:
[----:B------:R-:W-:Y:S05]  /*0640*/  BSYNC.RECONVERGENT B1 ;  /* 0x0000000000017941 */ /* 0x000fea0003800200 */
.L_x_69:
[----:B------:R-:W-:Y:S05]  /*0650*/  @!P0 BRA `(.L_x_68) ;  /* 0x0000000400248947 */ /* 0x000fea0003800000 */
[----:B------:R-:W0:Y:S01]  /*0660*/  LDC.64 R4, c[0x0][0x3a8] ;  /* 0x0000ea00ff047b82 */ /* 0x000e220000000a00 */
[----:B------:R-:W-:Y:S01]  /*0670*/  ISETP.GE.U32.AND P1, PT, R2, 0x4, PT ;  /* 0x000000040200780c */ /* 0x000fe20003f26070 */
[----:B------:R-:W-:Y:S01]  /*0680*/  BSSY.RECONVERGENT B1, `(.L_x_72) ;  /* 0x0000024000017945 */ /* 0x000fe20003800200 */
[----:B------:R-:W-:-:S04]  /*0690*/  LOP3.LUT R28, R10, 0x3, RZ, 0xc0, !PT ;  /* 0x000000030a1c7812 */ /* 0x000fc800078ec0ff */
[----:B------:R-:W-:Y:S01]  /*06a0*/  ISETP.NE.AND P0, PT, R28, RZ, PT ;  /* 0x000000ff1c00720c */ /* 0x000fe20003f05270 */
[----:B0-----:R-:W-:-:S06]  /*06b0*/  IMAD.WIDE R4, R11, 0x10, R4 ;  /* 0x000000100b047825 */ /* 0x001fcc00078e0204 */
[----:B------:R-:W-:Y:S06]  /*06c0*/  @!P1 BRA `(.L_x_73) ;  /* 0x00000000007c9947 */ /* 0x000fec0003800000 */
[----:B------:R-:W-:Y:S01]  /*06d0*/  IMAD.WIDE.U32 R18, R3, 0x10, R4 ;  /* 0x0000001003127825 */ /* 0x000fe200078e0004 */
[----:B------:R-:W0:Y:S04]  /*06e0*/  LDCU.64 UR6, c[0x0][0x3c0] ;  /* 0x00007800ff0677ac */ /* 0x000e280008000a00 */
[----:B------:R-:W0:Y:S04]  /*06f0*/  LDG.E.64 R26, desc[UR4][R18.64] ;  /* 0x00000004121a7981 */ /* 0x000e28000c1e1b00 */
[----:B------:R-:W2:Y:S04]  /*0700*/  LDG.E.64 R20, desc[UR4][R18.64+0x10] ;  /* 0x0000100412147981 */ /* 0x000ea8000c1e1b00 */
[----:B------:R-:W3:Y:S01]  /*0710*/  LDG.E.64 R22, desc[UR4][R18.64+0x20] ;  /* 0x0000200412167981 */ /* 0x000ee2000c1e1b00 */
[----:B0-----:R-:W-:-:S04]  /*0720*/  LEA R24, P1, R26, UR6, 0x2 ;  /* 0x000000061a187c11 */ /* 0x001fc8000f8210ff */
[----:B------:R-:W-:-:S05]  /*0730*/  LEA.HI.X R25, R26, UR7, R27, 0x2, P1 ;  /* 0x000000071a197c11 */ /* 0x000fca00088f141b */
[----:B------:R-:W4:Y:S04]  /*0740*/  LDG.E R2, desc[UR4][R24.64] ;  /* 0x0000000418027981 */ /* 0x000f28000c1e1900 */
[----:B------:R-:W5:Y:S01]  /*0750*/  LDG.E.64 R24, desc[UR4][R18.64+0x30] ;  /* 0x0000300412187981 */ /* 0x000f62000c1e1b00 */
[----:B--2---:R-:W-:-:S04]  /*0760*/  LEA R26, P1, R20, UR6, 0x2 ;  /* 0x00000006141a7c11 */ /* 0x004fc8000f8210ff */
[----:B------:R-:W-:Y:S02]  /*0770*/  LEA.HI.X R27, R20, UR7, R21, 0x2, P1 ;  /* 0x00000007141b7c11 */ /* 0x000fe400088f1415 */
[----:B---3--:R-:W-:-:S03]  /*0780*/  LEA R20, P1, R22, UR6, 0x2 ;  /* 0x0000000616147c11 */ /* 0x008fc6000f8210ff */
[----:B------:R-:W2:Y:S01]  /*0790*/  LDG.E R26, desc[UR4][R26.64] ;  /* 0x000000041a1a7981 */ /* 0x000ea2000c1e1900 */
[----:B------:R-:W-:Y:S02]  /*07a0*/  LEA.HI.X R21, R22, UR7, R23, 0x2, P1 ;  /* 0x0000000716157c11 */ /* 0x000fe400088f1417 */
[----:B----4-:R-:W-:-:S03]  /*07b0*/  ISETP.NE.AND P1, PT, R2, RZ, PT ;  /* 0x000000ff0200720c */ /* 0x010fc60003f25270 */
[----:B------:R-:W3:Y:S01]  /*07c0*/  LDG.E R2, desc[UR4][R20.64] ;  /* 0x0000000414027981 */ /* 0x000ee2000c1e1900 */
[----:B-----5:R-:W-:-:S09]  /*07d0*/  LEA R22, P2, R24, UR6, 0x2 ;  /* 0x0000000618167c11 */ /* 0x020fd2000f8410ff */
[----:B------:R-:W4:Y:S01]  /*07e0*/  @P1 LDG.E.64 R20, desc[UR4][R18.64+0x8] ;  /* 0x0000080412141981 */ /* 0x000f22000c1e1b00 */
[----:B------:R-:W-:-:S05]  /*07f0*/  LEA.HI.X R23, R24, UR7, R25, 0x2, P2 ;  /* 0x0000000718177c11 */ /* 0x000fca00090f1419 */
[----:B------:R-:W5:Y:S01]  /*0800*/  LDG.E R22, desc[UR4][R22.64] ;  /* 0x0000000416167981 */ /* 0x000f62000c1e1900 */
[----:B--2---:R-:W-:-:S13]  /*0810*/  ISETP.NE.AND P2, PT, R26, RZ, PT ;  /* 0x000000ff1a00720c */ /* 0x004fda0003f45270 */
[----:B------:R-:W2:Y:S01]  /*0820*/  @P2 LDG.E.64 R24, desc[UR4][R18.64+0x18] ;  /* 0x0000180412182981 */ /* 0x000ea2000c1e1b00 */
[----:B---3--:R-:W-:-:S13]  /*0830*/  ISETP.NE.AND P3, PT, R2, RZ, PT ;  /* 0x000000ff0200720c */ /* 0x008fda0003f65270 */
[----:B------:R-:W3:Y:S01]  /*0840*/  @P3 LDG.E.64 R26, desc[UR4][R18.64+0x28] ;  /* 0x00002804121a3981 */ /* 0x000ee2000c1e1b00 */
[----:B-----5:R-:W-:Y:S01]  /*0850*/  ISETP.NE.AND P4, PT, R22, RZ, PT ;  /* 0x000000ff1600720c */ /* 0x020fe20003f85270 */
[----:B----4-:R-:W-:-:S12]  /*0860*/  @P1 DADD R14, R14, R20 ;  /* 0x000000000e0e1229 */ /* 0x010fd80000000014 */
[----:B------:R-:W4:Y:S01]  /*0870*/  @P4 LDG.E.64 R20, desc[UR4][R18.64+0x38] ;  /* 0x0000380412144981 */ /* 0x000f22000c1e1b00 */
[----:B--2---:R-:W-:Y:S01]  /*0880*/  @P2 DADD R14, R14, R24 ;  /* 0x000000000e0e2229 */ /* 0x004fe20000000018 */
[----:B------:R-:W-:-:S07]  /*0890*/  VIADD R3, R3, 0x4 ;  /* 0x0000000403037836 */ /* 0x000fce0000000000 */
[----:B---3--:R-:W-:-:S08]  /*08a0*/  @P3 DADD R14, R14, R26 ;  /* 0x000000000e0e3229 */ /* 0x008fd0000000001a */
[----:B----4-:R-:W-:-:S11]  /*08b0*/  @P4 DADD R14, R14, R20 ;  /* 0x000000000e0e4229 */ /* 0x010fd60000000014 */
.L_x_73:
[----:B------:R-:W-:Y:S05]  /*08c0*/  BSYNC.RECONVERGENT B1 ;  /* 0x0000000000017941 */ /* 0x000fea0003800200 */
.L_x_72:
[----:B------:R-:W-:Y:S05]  /*08d0*/  @!P0 BRA `(.L_x_68) ;  /* 0x0000000000848947 */ /* 0x000fea0003800000 */
[----:B------:R-:W-:Y:S01]  /*08e0*/  ISETP.NE.AND P1, PT, R28, 0x1, PT ;  /* 0x000000011c00780c */ /* 0x000fe20003f25270 */
[----:B------:R-:W-:Y:S01]  /*08f0*/  BSSY.RECONVERGENT B1, `(.L_x_74) ;  /* 0x0000015000017945 */ /* 0x000fe20003800200 */
[----:B------:R-:W-:-:S04]  /*0900*/  LOP3.LUT R10, R10, 0x1, RZ, 0xc0, !PT ;  /* 0x000000010a0a7812 */ /* 0x000fc800078ec0ff */
[----:B------:R-:W-:-:S07]  /*0910*/  ISETP.NE.U32.AND P0, PT, R10, 0x1, PT ;  /* 0x000000010a00780c */ /* 0x000fce0003f05070 */
[----:B------:R-:W-:Y:S06]  /*0920*/  @!P1 BRA `(.L_x_75) ;  /* 0x0000000000449947 */ /* 0x000fec0003800000 */
[----:B------:R-:W-:Y:S01]  /*0930*/  IMAD.WIDE.U32 R10, R3, 0x10, R4 ;  /* 0x00000010030a7825 */ /* 0x000fe200078e0004 */
[----:B------:R-:W0:Y:S04]  /*0940*/  LDCU.64 UR6, c[0x0][0x3c0] ;  /* 0x00007800ff0677ac */ /* 0x000e280008000a00 */
[----:B------:R-:W0:Y:S04]  /*0950*/  LDG.E.64 R20, desc[UR4][R10.64] ;  /* 0x000000040a147981 */ /* 0x000e28000c1e1b00 */
[----:B------:R-:W2:Y:S01]  /*0960*/  LDG.E.64 R18, desc[UR4][R10.64+0x10] ;  /* 0x000010040a127981 */ /* 0x000ea2000c1e1b00 */
[----:B0-----:R-:W-:-:S04]  /*0970*/  LEA R22, P1, R20, UR6, 0x2 ;  /* 0x0000000614167c11 */ /* 0x001fc8000f8210ff */
[----:B------:R-:W-:Y:S02]  /*0980*/  LEA.HI.X R23, R20, UR7, R21, 0x2, P1 ;  /* 0x0000000714177c11 */ /* 0x000fe400088f1415 */
[----:B--2---:R-:W-:-:S03]  /*0990*/  LEA R24, P1, R18, UR6, 0x2 ;  /* 0x0000000612187c11 */ /* 0x004fc6000f8210ff */
[----:B------:R-:W2:Y:S01]  /*09a0*/  LDG.E R22, desc[UR4][R22.64] ;  /* 0x0000000416167981 */ /* 0x000ea2000c1e1900 */
[----:B------:R-:W-:-:S05]  /*09b0*/  LEA.HI.X R25, R18, UR7, R19, 0x2, P1 ;  /* 0x0000000712197c11 */ /* 0x000fca00088f1413 */
        /* <DEDUP_REMOVED lines=8> */
.L_x_75:
[----:B------:R-:W-:Y:S05]  /*0a40*/  BSYNC.RECONVERGENT B1 ;  /* 0x0000000000017941 */ /* 0x000fea0003800200 */
.L_x_74:
[----:B------:R-:W-:Y:S05]  /*0a50*/  @P0 BRA `(.L_x_68) ;  /* 0x0000000000240947 */ /* 0x000fea0003800000 */
[----:B------:R-:W-:Y:S01]  /*0a60*/  IMAD.WIDE.U32 R10, R3, 0x10, R4 ;  /* 0x00000010030a7825 */ /* 0x000fe200078e0004 */
[----:B------:R-:W0:Y:S04]  /*0a70*/  LDCU.64 UR6, c[0x0][0x3c0] ;  /* 0x00007800ff0677ac */ /* 0x000e280008000a00 */
[----:B------:R-:W0:Y:S02]  /*0a80*/  LDG.E.64 R2, desc[UR4][R10.64] ;  /* 0x000000040a027981 */ /* 0x000e24000c1e1b00 */
[----:B0-----:R-:W-:-:S04]  /*0a90*/  LEA R4, P0, R2, UR6, 0x2 ;  /* 0x0000000602047c11 */ /* 0x001fc8000f8010ff */
[----:B------:R-:W-:-:S05]  /*0aa0*/  LEA.HI.X R5, R2, UR7, R3, 0x2, P0 ;  /* 0x0000000702057c11 */ /* 0x000fca00080f1403 */
[----:B------:R-:W2:Y:S02]  /*0ab0*/  LDG.E R4, desc[UR4][R4.64] ;  /* 0x0000000404047981 */ /* 0x000ea4000c1e1900 */
[----:B--2---:R-:W-:-:S13]  /*0ac0*/  ISETP.NE.AND P0, PT, R4, RZ, PT ;  /* 0x000000ff0400720c */ /* 0x004fda0003f05270 */
[----:B------:R-:W2:Y:S02]  /*0ad0*/  @P0 LDG.E.64 R2, desc[UR4][R10.64+0x8] ;  /* 0x000008040a020981 */ /* 0x000ea4000c1e1b00 */
[----:B--2---:R-:W-:-:S11]  /*0ae0*/  @P0 DADD R14, R14, R2 ;  /* 0x000000000e0e0229 */ /* 0x004fd60000000002 */
.L_x_68:
[----:B------:R-:W-:Y:S05]  /*0af0*/  BSYNC.RECONVERGENT B0 ;  /* 0x0000000000007941 */ /* 0x000fea0003800200 */
.L_x_67:
[----:B------:R-:W2:Y:S04]  /*0b00*/  LDG.E.64 R4, desc[UR4][R6.64+0x28] ;  /* 0x0000280406047981 */ /* 0x000ea8000c1e1b00 */
[----:B------:R-:W3:Y:S04]  /*0b10*/  LDG.E.64 R2, desc[UR4][R6.64+0x30] ;  /* 0x0000300406027981 */ /* 0x000ee8000c1e1b00 */
[----:B------:R-:W3:Y:S01]  /*0b20*/  LDG.E.64 R10, desc[UR4][R6.64+0x20] ;  /* 0x00002004060a7981 */ /* 0x000ee2000c1e1b00 */
[----:B------:R-:W-:Y:S01]  /*0b30*/  DSETP.GEU.AND P0, PT, R16, RZ, PT ;  /* 0x000000ff1000722a */ /* 0x000fe20003f0e000 */
[----:B------:R-:W-:Y:S05]  /*0b40*/  WARPSYNC.ALL ;  /* 0x0000000000007948 */ /* 0x000fea0003800000 */
[----:B------:R0:W-:Y:S01]  /*0b50*/  STG.E.64 desc[UR4][R6.64+0x10], R14 ;  /* 0x0000100e06007986 */ /* 0x0001e2000c101b04 */
[----:B--2---:R-:W-:-:S08]  /*0b60*/  DMUL R12, R12, R4 ;  /* 0x000000040c0c7228 */ /* 0x004fd00000000000 */
[----:B------:R-:W-:Y:S02]  /*0b70*/  DFMA R12, R8, -2, -R12 ;  /* 0xc0000000080c782b */ /* 0x000fe4000000080c */
[----:B---3--:R-:W-:Y:S01]  /*0b80*/  DMUL R10, R2, R10 ;  /* 0x0000000a020a7228 */ /* 0x008fe20000000000 */
[----:B------:R-:W-:Y:S02]  /*0b90*/  FSEL R2, R16, RZ, P0 ;  /* 0x000000ff10027208 */ /* 0x000fe40000000000 */
[----:B------:R-:W-:-:S03]  /*0ba0*/  FSEL R3, R17, RZ, P0 ;  /* 0x000000ff11037208 */ /* 0x000fc60000000000 */
[----:B------:R-:W-:Y:S02]  /*0bb0*/  DMUL R12, R4, R12 ;  /* 0x0000000c040c7228 */ /* 0x000fe40000000000 */
[----:B------:R0:W-:Y:S01]  /*0bc0*/  STG.E.64 desc[UR4][R6.64+0x8], R2 ;  /* 0x0000080206007986 */ /* 0x0001e2000c101b04 */
[----:B------:R-:W-:-:S04]  /*0bd0*/  DMUL R10, R2, R10 ;  /* 0x0000000a020a7228 */ /* 0x000fc80000000000 */
[----:B------:R0:W-:Y:S04]  /*0be0*/  STG.E.64 desc[UR4][R6.64+0x18], R12 ;  /* 0x0000180c06007986 */ /* 0x0001e8000c101b04 */
[----:B------:R0:W-:Y:S01]  /*0bf0*/  STG.E.64 desc[UR4][R6.64], R10 ;  /* 0x0000000a06007986 */ /* 0x0001e2000c101b04 */
[----:B------:R-:W-:Y:S06]  /*0c00*/  BAR.SYNC.DEFER_BLOCKING 0x0 ;  /* 0x0000000000007b1d */ /* 0x000fec0000010000 */
.L_x_66:
[----:B------:R-:W1:Y:S02]  /*0c10*/  LDCU UR6, c[0x0][0x388] ;  /* 0x00007100ff0677ac */ /* 0x000e640008000800 */
[----:B-1----:R-:W-:-:S13]  /*0c20*/  ISETP.GE.AND P0, PT, R0, UR6, PT ;  /* 0x0000000600007c0c */ /* 0x002fda000bf06270 */
[----:B------:R-:W-:Y:S05]  /*0c30*/  @P0 EXIT ;  /* 0x000000000000094d */ /* 0x000fea0003800000 */
[----:B------:R-:W1:Y:S01]  /*0c40*/  LDC.64 R4, c[0x0][0x390] ;  /* 0x0000e400ff047b82 */ /* 0x000e620000000a00 */
[----:B0-----:R-:W-:Y:S01]  /*0c50*/  IMAD.MOV.U32 R2, RZ, RZ, 0x1 ;  /* 0x00000001ff027424 */ /* 0x001fe200078e00ff */
[----:B------:R-:W0:Y:S01]  /*0c60*/  LDCU.64 UR6, c[0x0][0x380] ;  /* 0x00007000ff0677ac */ /* 0x000e220008000a00 */
[----:B-1----:R-:W-:-:S05]  /*0c70*/  IMAD.WIDE R4, R0, 0x30, R4 ;  /* 0x0000003000047825 */ /* 0x002fca00078e0204 */
[----:B------:R-:W2:Y:S04]  /*0c80*/  LDG.E.64 R12, desc[UR4][R4.64+0x18] ;  /* 0x00001804040c7981 */ /* 0x000ea8000c1e1b00 */
[----:B------:R-:W3:Y:S04]  /*0c90*/  LDG.E.64 R6, desc[UR4][R4.64] ;  /* 0x0000000404067981 */ /* 0x000ee8000c1e1b00 */
[----:B------:R-:W3:Y:S01]  /*0ca0*/  LDG.E.64 R10, desc[UR4][R4.64+0x8] ;  /* 0x00000804040a7981 */ /* 0x000ee2000c1e1b00 */
[----:B------:R-:W-:Y:S01]  /*0cb0*/  BSSY.RECONVERGENT B0, `(.L_x_76) ;  /* 0x0000013000007945 */ /* 0x000fe20003800200 */
[----:B--2---:R-:W1:Y:S01]  /*0cc0*/  MUFU.RCP64H R3, R13 ;  /* 0x0000000d00037308 */ /* 0x004e620000001800 */
[----:B---3--:R-:W-:-:S08]  /*0cd0*/  DADD R10, R6, -R10 ;  /* 0x00000000060a7229 */ /* 0x008fd0000000080a */
[----:B------:R-:W-:Y:S02]  /*0ce0*/  DFMA R10, RZ, R10, RZ ;  /* 0x0000000aff0a722b */ /* 0x000fe400000000ff */
[----:B-1----:R-:W-:-:S08]  /*0cf0*/  DFMA R8, -R12, R2, 1 ;  /* 0x3ff000000c08742b */ /* 0x002fd00000000102 */
[----:B------:R-:W-:-:S08]  /*0d00*/  DFMA R8, R8, R8, R8 ;  /* 0x000000080808722b */ /* 0x000fd00000000008 */
[----:B------:R-:W-:-:S08]  /*0d10*/  DFMA R8, R2, R8, R2 ;  /* 0x000000080208722b */ /* 0x000fd00000000002 */
[----:B------:R-:W-:-:S08]  /*0d20*/  DFMA R2, -R12, R8, 1 ;  /* 0x3ff000000c02742b */ /* 0x000fd00000000108 */
[----:B------:R-:W-:-:S08]  /*0d30*/  DFMA R2, R8, R2, R8 ;  /* 0x000000020802722b */ /* 0x000fd00000000008 */
[----:B0-----:R-:W-:-:S08]  /*0d40*/  DMUL R8, R2, -UR6 ;  /* 0x8000000602087c28 */ /* 0x001fd00008000000 */
        /* <DEDUP_REMOVED lines=8> */
[----:B------:R-:W-:Y:S05]  /*0dd0*/  CALL.REL.NOINC `($__internal_2_$__cuda_sm20_div_rn_f64_full) ;  /* 0x0000000400347944 */ /* 0x000fea0003c00000 */
.L_x_77:
[----:B------:R-:W-:Y:S05]  /*0de0*/  BSYNC.RECONVERGENT B0 ;  /* 0x0000000000007941 */ /* 0x000fea0003800200 */
.L_x_76:
[----:B------:R0:W5:Y:S01]  /*0df0*/  LDG.E.64 R8, desc[UR4][R4.64+0x20] ;  /* 0x0000200404087981 */ /* 0x000162000c1e1b00 */
[----:B------:R-:W-:Y:S01]  /*0e00*/  IMAD.MOV.U32 R12, RZ, RZ, 0x652b82fe ;  /* 0x652b82feff0c7424 */ /* 0x000fe200078e00ff */
[----:B------:R-:W-:Y:S01]  /*0e10*/  UMOV UR6, 0xfefa39ef ;  /* 0xfefa39ef00067882 */ /* 0x000fe20000000000 */
[----:B------:R-:W-:Y:S01]  /*0e20*/  IMAD.MOV.U32 R13, RZ, RZ, 0x3ff71547 ;  /* 0x3ff71547ff0d7424 */ /* 0x000fe200078e00ff */
[----:B------:R-:W-:Y:S01]  /*0e30*/  UMOV UR7, 0x3fe62e42 ;  /* 0x3fe62e4200077882 */ /* 0x000fe20000000000 */
[----:B------:R-:W-:Y:S01]  /*0e40*/  FSETP.GEU.AND P0, PT, |R3|, 4.1917929649353027344, PT ;  /* 0x4086232b0300780b */ /* 0x000fe20003f0e200 */
[----:B------:R-:W-:Y:S03]  /*0e50*/  BSSY.RECONVERGENT B0, `(.L_x_78) ;  /* 0x0000037000007945 */ /* 0x000fe60003800200 */
[----:B------:R-:W-:-:S08]  /*0e60*/  DFMA R12, R2, R12, 6.75539944105574400000e+15 ;  /* 0x43380000020c742b */ /* 0x000fd0000000000c */
[----:B------:R-:W-:-:S08]  /*0e70*/  DADD R14, R12, -6.75539944105574400000e+15 ;  /* 0xc33800000c0e7429 */ /* 0x000fd00000000000 */
[----:B------:R-:W-:Y:S01]  /*0e80*/  DFMA R16, R14, -UR6, R2 ;  /* 0x800000060e107c2b */ /* 0x000fe20008000002 */
[----:B------:R-:W-:Y:S01]  /*0e90*/  UMOV UR6, 0x3b39803f ;  /* 0x3b39803f00067882 */ /* 0x000fe20000000000 */
[----:B------:R-:W-:-:S06]  /*0ea0*/  UMOV UR7, 0x3c7abc9e ;  /* 0x3c7abc9e00077882 */ /* 0x000fcc0000000000 */
[----:B------:R-:W-:Y:S01]  /*0eb0*/  DFMA R14, R14, -UR6, R16 ;  /* 0x800000060e0e7c2b */ /* 0x000fe20008000010 */
[----:B------:R-:W-:Y:S01]  /*0ec0*/  UMOV UR6, 0x69ce2bdf ;  /* 0x69ce2bdf00067882 */ /* 0x000fe20000000000 */
[----:B------:R-:W-:Y:S01]  /*0ed0*/  IMAD.MOV.U32 R16, RZ, RZ, -0x35dec16 ;  /* 0xfca213eaff107424 */ /* 0x000fe200078e00ff */
[----:B------:R-:W-:Y:S01]  /*0ee0*/  UMOV UR7, 0x3e5ade15 ;  /* 0x3e5ade1500077882 */ /* 0x000fe20000000000 */
[----:B------:R-:W-:-:S06]  /*0ef0*/  IMAD.MOV.U32 R17, RZ, RZ, 0x3e928af3 ;  /* 0x3e928af3ff117424 */ /* 0x000fcc00078e00ff */
[----:B------:R-:W-:Y:S01]  /*0f00*/  DFMA R16, R14, UR6, R16 ;  /* 0x000000060e107c2b */ /* 0x000fe20008000010 */
        /* <DEDUP_REMOVED lines=23> */
[----:B------:R-:W-:-:S08]  /*1080*/  DFMA R16, R14, R16, UR6 ;  /* 0x000000060e107e2b */ /* 0x000fd00008000010 */
[C---:B------:R-:W-:Y:S02]  /*1090*/  DFMA R18, R14.reuse, R16, 1 ;  /* 0x3ff000000e12742b */ /* 0x040fe40000000010 */
[----:B------:R-:W1:Y:S06]  /*10a0*/  LDC.64 R16, c[0x0][0x3c0] ;  /* 0x0000f000ff107b82 */ /* 0x000e6c0000000a00 */
[----:B------:R-:W-:-:S10]  /*10b0*/  DFMA R18, R14, R18, 1 ;  /* 0x3ff000000e12742b */ /* 0x000fd40000000012 */
[----:B------:R-:W-:Y:S02]  /*10c0*/  IMAD R15, R12, 0x100000, R19 ;  /* 0x001000000c0f7824 */ /* 0x000fe400078e0213 */
[----:B------:R-:W-:Y:S01]  /*10d0*/  IMAD.MOV.U32 R14, RZ, RZ, R18 ;  /* 0x000000ffff0e7224 */ /* 0x000fe200078e0012 */
[----:B0-----:R-:W-:Y:S06]  /*10e0*/  @!P0 BRA `(.L_x_79) ;  /* 0x0000000000348947 */ /* 0x001fec0003800000 */
        /* <DEDUP_REMOVED lines=13> */
.L_x_79:
[----:B------:R-:W-:Y:S05]  /*11c0*/  BSYNC.RECONVERGENT B0 ;  /* 0x0000000000007941 */ /* 0x000fea0003800200 */
.L_x_78:
[----:B------:R-:W-:Y:S01]  /*11d0*/  DMUL R6, R6, R14 ;  /* 0x0000000e06067228 */ /* 0x000fe20000000000 */
[----:B-1----:R-:W-:-:S07]  /*11e0*/  IMAD.WIDE R16, R0, 0x4, R16 ;  /* 0x0000000400107825 */ /* 0x002fce00078e0210 */
[----:B-----5:R-:W-:-:S07]  /*11f0*/  DFMA R6, R10, R8, R6 ;  /* 0x000000080a06722b */ /* 0x020fce0000000006 */
[----:B------:R0:W-:Y:S04]  /*1200*/  STG.E.64 desc[UR4][R4.64], R6 ;  /* 0x0000000604007986 */ /* 0x0001e8000c101b04 */
[----:B------:R0:W-:Y:S04]  /*1210*/  STG.E desc[UR4][R16.64], RZ ;  /* 0x000000ff10007986 */ /* 0x0001e8000c101904 */
[----:B------:R-:W2:Y:S04]  /*1220*/  LDG.E.64 R2, desc[UR4][R4.64] ;  /* 0x0000000404027981 */ /* 0x000ea8000c1e1b00 */
[----:B------:R-:W2:Y:S02]  /*1230*/  LDG.E.64 R8, desc[UR4][R4.64+0x10] ;  /* 0x0000100404087981 */ /* 0x000ea4000c1e1b00 */
[----:B--2---:R-:W-:-:S14]  /*1240*/  DSETP.GE.AND P0, PT, R2, R8, PT ;  /* 0x000000080200722a */ /* 0x004fdc0003f06000 */
[----:B0-----:R-:W-:Y:S05]  /*1250*/  @!P0 EXIT ;  /* 0x000000000000894d */ /* 0x001fea0003800000 */
[----:B------:R-:W2:Y:S01]  /*1260*/  LDG.E.64 R2, desc[UR4][R4.64+0x8] ;  /* 0x0000080404027981 */ /* 0x000ea2000c1e1b00 */
[----:B------:R-:W-:-:S03]  /*1270*/  IMAD.MOV.U32 R7, RZ, RZ, 0x1 ;  /* 0x00000001ff077424 */ /* 0x000fc600078e00ff */
[----:B--2---:R-:W-:Y:S04]  /*1280*/  STG.E.64 desc[UR4][R4.64], R2 ;  /* 0x0000000204007986 */ /* 0x004fe8000c101b04 */
[----:B------:R-:W-:Y:S01]  /*1290*/  STG.E desc[UR4][R16.64], R7 ;  /* 0x0000000710007986 */ /* 0x000fe2000c101904 */
[----:B------:R-:W-:Y:S05]  /*12a0*/  EXIT ;  /* 0x000000000000794d */ /* 0x000fea0003800000 */
        .weak           $__internal_2_$__cuda_sm20_div_rn_f64_full
        .type           $__internal_2_$__cuda_sm20_div_rn_f64_full,@function
        .size           $__internal_2_$__cuda_sm20_div_rn_f64_full,(.L_x_89 - $__internal_2_$__cuda_sm20_div_rn_f64_full)
$__internal_2_$__cuda_sm20_div_rn_f64_full:
[C---:B------:R-:W-:Y:S01]  /*12b0*/  FSETP.GEU.AND P0, PT, |R13|.reuse, 1.469367938527859385e-39, PT ;  /* 0x001000000d00780b */ /* 0x040fe20003f0e200 */
[----:B------:R-:W-:Y:S01]  /*12c0*/  IMAD.MOV.U32 R16, RZ, RZ, 0x1 ;  /* 0x00000001ff107424 */ /* 0x000fe200078e00ff */
[C---:B------:R-:W-:Y:S01]  /*12d0*/  LOP3.LUT R14, R13.reuse, 0x800fffff, RZ, 0xc0, !PT ;  /* 0x800fffff0d0e7812 */ /* 0x040fe200078ec0ff */
[----:B------:R-:W-:Y:S01]  /*12e0*/  IMAD.MOV.U32 R22, RZ, RZ, 0x1ca00000 ;  /* 0x1ca00000ff167424 */ /* 0x000fe200078e00ff */
[----:B------:R-:W-:Y:S02]  /*12f0*/  LOP3.LUT R25, R13, 0x7ff00000, RZ, 0xc0, !PT ;  /* 0x7ff000000d197812 */ /* 0x000fe400078ec0ff */
[----:B------:R-:W-:Y:S01]  /*1300*/  LOP3.LUT R15, R14, 0x3ff00000, RZ, 0xfc, !PT ;  /* 0x3ff000000e0f7812 */ /* 0x000fe200078efcff */
[----:B------:R-:W-:Y:S01]  /*1310*/  IMAD.MOV.U32 R14, RZ, RZ, R12 ;  /* 0x000000ffff0e7224 */ /* 0x000fe200078e000c */
[----:B------:R-:W-:-:S04]  /*1320*/  LOP3.LUT R23, R9, 0x7ff00000, RZ, 0xc0, !PT ;  /* 0x7ff0000009177812 */ /* 0x000fc800078ec0ff */
[----:B------:R-:W-:Y:S01]  /*1330*/  ISETP.GE.U32.AND P1, PT, R23, R25, PT ;  /* 0x000000191700720c */ /* 0x000fe20003f26070 */
[----:B------:R-:W-:Y:S01]  /*1340*/  @!P0 DMUL R14, R12, 8.98846567431157953865e+307 ;  /* 0x7fe000000c0e8828 */ /* 0x000fe20000000000 */
[----:B------:R-:W-:-:S05]  /*1350*/  IMAD.MOV.U32 R26, RZ, RZ, R23 ;  /* 0x000000ffff1a7224 */ /* 0x000fca00078e0017 */
[----:B------:R-:W0:Y:S02]  /*1360*/  MUFU.RCP64H R17, R15 ;  /* 0x0000000f00117308 */ /* 0x000e240000001800 */
[----:B0-----:R-:W-:-:S08]  /*1370*/  DFMA R2, R16, -R14, 1 ;  /* 0x3ff000001002742b */ /* 0x001fd0000000080e */
[----:B------:R-:W-:-:S08]  /*1380*/  DFMA R2, R2, R2, R2 ;  /* 0x000000020202722b */ /* 0x000fd00000000002 */
[----:B------:R-:W-:Y:S01]  /*1390*/  DFMA R16, R16, R2, R16 ;  /* 0x000000021010722b */ /* 0x000fe20000000010 */
[----:B------:R-:W-:Y:S01]  /*13a0*/  SEL R3, R22, 0x63400000, !P1 ;  /* 0x6340000016037807 */ /* 0x000fe20004800000 */
[----:B------:R-:W-:Y:S01]  /*13b0*/  IMAD.MOV.U32 R2, RZ, RZ, R8 ;  /* 0x000000ffff027224 */ /* 0x000fe200078e0008 */
[----:B------:R-:W-:Y:S02]  /*13c0*/  FSETP.GEU.AND P1, PT, |R9|, 1.469367938527859385e-39, PT ;  /* 0x001000000900780b */ /* 0x000fe40003f2e200 */
[----:B------:R-:W-:-:S03]  /*13d0*/  LOP3.LUT R3, R3, 0x800fffff, R9, 0xf8, !PT ;  /* 0x800fffff03037812 */ /* 0x000fc600078ef809 */
[----:B------:R-:W-:-:S08]  /*13e0*/  DFMA R18, R16, -R14, 1 ;  /* 0x3ff000001012742b */ /* 0x000fd0000000080e */
[----:B------:R-:W-:Y:S01]  /*13f0*/  DFMA R16, R16, R18, R16 ;  /* 0x000000121010722b */ /* 0x000fe20000000010 */
[----:B------:R-:W-:Y:S10]  /*1400*/  @P1 BRA `(.L_x_80) ;  /* 0x0000000000201947 */ /* 0x000ff40003800000 */
[----:B------:R-:W-:-:S04]  /*1410*/  LOP3.LUT R18, R13, 0x7ff00000, RZ, 0xc0, !PT ;  /* 0x7ff000000d127812 */ /* 0x000fc800078ec0ff */
[----:B------:R-:W-:Y:S01]  /*1420*/  ISETP.GE.U32.AND P1, PT, R23, R18, PT ;  /* 0x000000121700720c */ /* 0x000fe20003f26070 */
[----:B------:R-:W-:-:S03]  /*1430*/  IMAD.MOV.U32 R18, RZ, RZ, RZ ;  /* 0x000000ffff127224 */ /* 0x000fc600078e00ff */
[----:B------:R-:W-:-:S04]  /*1440*/  SEL R19, R22, 0x63400000, !P1 ;  /* 0x6340000016137807 */ /* 0x000fc80004800000 */
[----:B------:R-:W-:-:S04]  /*1450*/  LOP3.LUT R19, R19, 0x80000000, R9, 0xf8, !PT ;  /* 0x8000000013137812 */ /* 0x000fc800078ef809 */
[----:B------:R-:W-:-:S06]  /*1460*/  LOP3.LUT R19, R19, 0x100000, RZ, 0xfc, !PT ;  /* 0x0010000013137812 */ /* 0x000fcc00078efcff */
[----:B------:R-:W-:-:S10]  /*1470*/  DFMA R2, R2, 2, -R18 ;  /* 0x400000000202782b */ /* 0x000fd40000000812 */
[----:B------:R-:W-:-:S07]  /*1480*/  LOP3.LUT R26, R3, 0x7ff00000, RZ, 0xc0, !PT ;  /* 0x7ff00000031a7812 */ /* 0x000fce00078ec0ff */
.L_x_80:
        /* <DEDUP_REMOVED lines=10> */
[----:B------:R-:W-:Y:S01]  /*1530*/  LOP3.LUT R16, R13, 0x7ff00000, RZ, 0xc0, !PT ;  /* 0x7ff000000d107812 */ /* 0x000fe200078ec0ff */
[----:B------:R-:W-:-:S03]  /*1540*/  IMAD.MOV.U32 R18, RZ, RZ, RZ ;  /* 0x000000ffff127224 */ /* 0x000fc600078e00ff */
[CC--:B------:R-:W-:Y:S02]  /*1550*/  VIADDMNMX R8, R23.reuse, -R16.reuse, 0xb9600000, !PT ;  /* 0xb960000017087446 */ /* 0x0c0fe40007800910 */
[----:B------:R-:W-:Y:S02]  /*1560*/  ISETP.GE.U32.AND P0, PT, R23, R16, PT ;  /* 0x000000101700720c */ /* 0x000fe40003f06070 */
[----:B------:R-:W-:Y:S02]  /*1570*/  VIMNMX R8, PT, PT, R8, 0x46a00000, PT ;  /* 0x46a0000008087848 */ /* 0x000fe40003fe0100 */
[----:B------:R-:W-:-:S05]  /*1580*/  SEL R9, R22, 0x63400000, !P0 ;  /* 0x6340000016097807 */ /* 0x000fca0004000000 */
[----:B------:R-:W-:-:S04]  /*1590*/  IMAD.IADD R8, R8, 0x1, -R9 ;  /* 0x0000000108087824 */ /* 0x000fc800078e0a09 */
        /* <DEDUP_REMOVED lines=12> */
[----:B------:R-:W-:-:S06]  /*1660*/  IMAD.MOV.U32 R2, RZ, RZ, RZ ;  /* 0x000000ffff027224 */ /* 0x000fcc00078e00ff */
[----:B------:R-:W-:-:S03]  /*1670*/  DFMA R2, R16, -R2, R20 ;  /* 0x800000021002722b */ /* 0x000fc60000000014 */
[----:B------:R-:W-:-:S03]  /*1680*/  LOP3.LUT R13, R19, R13, RZ, 0x3c, !PT ;  /* 0x0000000d130d7212 */ /* 0x000fc600078e3cff */
[----:B------:R-:W-:-:S04]  /*1690*/  IADD3 R2, PT, PT, -R8, -0x43300000, RZ ;  /* 0xbcd0000008027810 */ /* 0x000fc80007ffe1ff */
[----:B------:R-:W-:-:S04]  /*16a0*/  FSETP.NEU.AND P0, PT, |R3|, R2, PT ;  /* 0x000000020300720b */ /* 0x000fc80003f0d200 */
[----:B------:R-:W-:Y:S02]  /*16b0*/  FSEL R16, R18, R16, !P0 ;  /* 0x0000001012107208 */ /* 0x000fe40004000000 */
[----:B------:R-:W-:Y:S01]  /*16c0*/  FSEL R17, R13, R17, !P0 ;  /* 0x000000110d117208 */ /* 0x000fe20004000000 */
[----:B------:R-:W-:Y:S06]  /*16d0*/  BRA `(.L_x_83) ;  /* 0x0000000000547947 */ /* 0x000fec0003800000 */
.L_x_82:
        /* <DEDUP_REMOVED lines=16> */
.L_x_85:
[----:B------:R-:W-:Y:S01]  /*17e0*/  LOP3.LUT R17, R13, 0x80000, RZ, 0xfc, !PT ;  /* 0x000800000d117812 */ /* 0x000fe200078efcff */
[----:B------:R-:W-:Y:S01]  /*17f0*/  IMAD.MOV.U32 R16, RZ, RZ, R12 ;  /* 0x000000ffff107224 */ /* 0x000fe200078e000c */
[----:B------:R-:W-:Y:S06]  /*1800*/  BRA `(.L_x_83) ;  /* 0x0000000000087947 */ /* 0x000fec0003800000 */
.L_x_84:
[----:B------:R-:W-:Y:S01]  /*1810*/  LOP3.LUT R17, R9, 0x80000, RZ, 0xfc, !PT ;  /* 0x0008000009117812 */ /* 0x000fe200078efcff */
[----:B------:R-:W-:-:S07]  /*1820*/  IMAD.MOV.U32 R16, RZ, RZ, R8 ;  /* 0x000000ffff107224 */ /* 0x000fce00078e0008 */
.L_x_83:
[----:B------:R-:W-:Y:S05]  /*1830*/  BSYNC.RECONVERGENT B1 ;  /* 0x0000000000017941 */ /* 0x000fea0003800200 */
.L_x_81:
[----:B------:R-:W-:Y:S02]  /*1840*/  IMAD.MOV.U32 R25, RZ, RZ, 0x0 ;  /* 0x00000000ff197424 */ /* 0x000fe400078e00ff */
[----:B------:R-:W-:Y:S02]  /*1850*/  IMAD.MOV.U32 R2, RZ, RZ, R16 ;  /* 0x000000ffff027224 */ /* 0x000fe400078e0010 */
[----:B------:R-:W-:Y:S01]  /*1860*/  IMAD.MOV.U32 R3, RZ, RZ, R17 ;  /* 0x000000ffff037224 */ /* 0x000fe200078e0011 */
[----:B------:R-:W-:Y:S06]  /*1870*/  RET.REL.NODEC R24 `(_Z10gpu_run_dtdiiP8LeakyIAFPiP8AlphaSynP10AlphaSynNLS1_PdS1_) ;  /* 0xffffffe418e07950 */ /* 0x000fec0003c3ffff */
.L_x_86:
        /* <DEDUP_REMOVED lines=16> */
.L_x_89:


//--------------------- .nv.shared.reserved.0     --------------------------
	.section	.nv.shared.reserved.0,"aw",@nobits
	.weak		__nv_reservedSMEM_offset_0_alias
	.size		__nv_reservedSMEM_offset_0_alias, 0, 64
	.other		__nv_reservedSMEM_offset_0_alias,@"STO_CUDA_RESERVED_SHARED STV_DEFAULT"
__nv_reservedSMEM_offset_0_alias:
	.zero		0
	.zero		64


//--------------------- .nv.constant0._Z8spk_rateiffiPiPd --------------------------
	.section	.nv.constant0._Z8spk_rateiffiPiPd,"a",@progbits
	.sectionflags	@""
	.align	4
.nv.constant0._Z8spk_rateiffiPiPd:
	.zero		928


//--------------------- .nv.constant0._Z7gpu_runidiP8LeakyIAFPiiP8AlphaSynP10AlphaSynNLS1_S1_iiPd --------------------------
	.section	.nv.constant0._Z7gpu_runidiP8LeakyIAFPiiP8AlphaSynP10AlphaSynNLS1_S1_iiPd,"a",@progbits
	.sectionflags	@""
	.align	4
.nv.constant0._Z7gpu_runidiP8LeakyIAFPiiP8AlphaSynP10AlphaSynNLS1_S1_iiPd:
	.zero		992


//--------------------- .nv.constant0._Z10gpu_run_dtdiiP8LeakyIAFPiP8AlphaSynP10AlphaSynNLS1_PdS1_ --------------------------
	.section	.nv.constant0._Z10gpu_run_dtdiiP8LeakyIAFPiP8AlphaSynP10AlphaSynNLS1_PdS1_,"a",@progbits
	.sectionflags	@""
	.align	4
.nv.constant0._Z10gpu_run_dtdiiP8LeakyIAFPiP8AlphaSynP10AlphaSynNLS1_PdS1_:
	.zero		968


//--------------------- SYMBOLS --------------------------

	.type		.nv.reservedSmem.offset0,@object
	.size		.nv.reservedSmem.offset0,0x4
